//
// Generated by NVIDIA NVVM Compiler
//
// Compiler Build ID: CL-36424714
// Cuda compilation tools, release 13.0, V13.0.88
// Based on NVVM 20.0.0
//

.version 9.0
.target sm_100
.address_size 64

	// .globl	_Z17per_row_AB_kernelPlS_S_ll

.visible .entry _Z17per_row_AB_kernelPlS_S_ll(
	.param .u64 .ptr .align 1 _Z17per_row_AB_kernelPlS_S_ll_param_0,
	.param .u64 .ptr .align 1 _Z17per_row_AB_kernelPlS_S_ll_param_1,
	.param .u64 .ptr .align 1 _Z17per_row_AB_kernelPlS_S_ll_param_2,
	.param .u64 _Z17per_row_AB_kernelPlS_S_ll_param_3,
	.param .u64 _Z17per_row_AB_kernelPlS_S_ll_param_4
)
{
	.reg .pred 	%p<26>;
	.reg .b32 	%r<3>;
	.reg .b64 	%rd<216>;

	ld.param.u64 	%rd55, [_Z17per_row_AB_kernelPlS_S_ll_param_0];
	ld.param.u64 	%rd58, [_Z17per_row_AB_kernelPlS_S_ll_param_1];
	ld.param.u64 	%rd59, [_Z17per_row_AB_kernelPlS_S_ll_param_2];
	ld.param.u64 	%rd56, [_Z17per_row_AB_kernelPlS_S_ll_param_3];
	ld.param.u64 	%rd57, [_Z17per_row_AB_kernelPlS_S_ll_param_4];
	cvta.to.global.u64 	%rd1, %rd59;
	cvta.to.global.u64 	%rd2, %rd58;
	mov.u32 	%r1, %ctaid.x;
	cvt.u64.u32 	%rd3, %r1;
	mul.lo.s64 	%rd4, %rd57, %rd3;
	mov.u32 	%r2, %tid.x;
	cvt.u64.u32 	%rd5, %r2;
	mul.lo.s64 	%rd6, %rd57, %rd5;
	setp.lt.s64 	%p1, %rd57, 1;
	@%p1 bra 	$L__BB0_43;
	mul.lo.s64 	%rd7, %rd57, %rd56;
	mul.lo.s64 	%rd8, %rd7, %rd7;
	and.b64  	%rd9, %rd57, 7;
	and.b64  	%rd10, %rd57, 9223372036854775800;
	mul.lo.s64 	%rd61, %rd57, %rd57;
	mul.lo.s64 	%rd11, %rd61, %rd3;
	add.s64 	%rd62, %rd4, 7;
	mul.lo.s64 	%rd12, %rd57, %rd62;
	add.s64 	%rd63, %rd4, 6;
	mul.lo.s64 	%rd13, %rd57, %rd63;
	add.s64 	%rd64, %rd4, 5;
	mul.lo.s64 	%rd14, %rd57, %rd64;
	mad.lo.s64 	%rd15, %rd57, %rd4, %rd57;
	add.s64 	%rd65, %rd4, 2;
	mul.lo.s64 	%rd16, %rd57, %rd65;
	add.s64 	%rd66, %rd4, 3;
	mul.lo.s64 	%rd17, %rd57, %rd66;
	add.s64 	%rd67, %rd4, 4;
	mul.lo.s64 	%rd18, %rd57, %rd67;
	cvta.to.global.u64 	%rd19, %rd55;
	mov.b64 	%rd208, 0;
$L__BB0_2:
	setp.lt.u64 	%p2, %rd57, 8;
	mad.lo.s64 	%rd21, %rd208, %rd56, %rd5;
	add.s64 	%rd69, %rd208, %rd4;
	shl.b64 	%rd70, %rd69, 3;
	add.s64 	%rd22, %rd19, %rd70;
	mov.b64 	%rd214, 0;
	@%p2 bra 	$L__BB0_21;
	shl.b64 	%rd71, %rd6, 3;
	add.s64 	%rd72, %rd71, %rd2;
	add.s64 	%rd209, %rd72, 32;
	add.s64 	%rd73, %rd11, %rd208;
	mul.lo.s64 	%rd24, %rd56, %rd73;
	add.s64 	%rd74, %rd12, %rd208;
	mul.lo.s64 	%rd25, %rd56, %rd74;
	add.s64 	%rd75, %rd13, %rd208;
	mul.lo.s64 	%rd26, %rd56, %rd75;
	add.s64 	%rd76, %rd14, %rd208;
	add.s64 	%rd77, %rd15, %rd208;
	mul.lo.s64 	%rd27, %rd56, %rd77;
	add.s64 	%rd78, %rd16, %rd208;
	mul.lo.s64 	%rd28, %rd56, %rd78;
	add.s64 	%rd79, %rd17, %rd208;
	mul.lo.s64 	%rd29, %rd56, %rd79;
	add.s64 	%rd80, %rd18, %rd208;
	mul.lo.s64 	%rd30, %rd56, %rd80;
	mul.lo.s64 	%rd31, %rd56, %rd76;
	mov.u64 	%rd210, %rd1;
	mov.u64 	%rd211, %rd5;
	mov.u64 	%rd212, %rd10;
$L__BB0_4:
	.pragma "nounroll";
	add.s64 	%rd81, %rd24, %rd211;
	setp.ge.s64 	%p3, %rd81, %rd8;
	@%p3 bra 	$L__BB0_6;
	ld.global.u64 	%rd82, [%rd22];
	ld.global.u64 	%rd83, [%rd209+-32];
	mul.lo.s64 	%rd84, %rd83, %rd82;
	add.s64 	%rd85, %rd5, %rd24;
	shl.b64 	%rd86, %rd85, 3;
	add.s64 	%rd87, %rd210, %rd86;
	st.global.u64 	[%rd87], %rd84;
$L__BB0_6:
	add.s64 	%rd88, %rd27, %rd211;
	setp.ge.s64 	%p4, %rd88, %rd8;
	@%p4 bra 	$L__BB0_8;
	ld.global.u64 	%rd89, [%rd22];
	ld.global.u64 	%rd90, [%rd209+-24];
	mul.lo.s64 	%rd91, %rd90, %rd89;
	shl.b64 	%rd92, %rd5, 3;
	shl.b64 	%rd95, %rd27, 3;
	add.s64 	%rd96, %rd92, %rd95;
	add.s64 	%rd97, %rd210, %rd96;
	st.global.u64 	[%rd97], %rd91;
$L__BB0_8:
	add.s64 	%rd98, %rd28, %rd211;
	setp.ge.s64 	%p5, %rd98, %rd8;
	@%p5 bra 	$L__BB0_10;
	ld.global.u64 	%rd99, [%rd22];
	ld.global.u64 	%rd100, [%rd209+-16];
	mul.lo.s64 	%rd101, %rd100, %rd99;
	shl.b64 	%rd102, %rd5, 3;
	shl.b64 	%rd105, %rd28, 3;
	add.s64 	%rd106, %rd102, %rd105;
	add.s64 	%rd107, %rd210, %rd106;
	st.global.u64 	[%rd107], %rd101;
$L__BB0_10:
	add.s64 	%rd108, %rd29, %rd211;
	setp.ge.s64 	%p6, %rd108, %rd8;
	@%p6 bra 	$L__BB0_12;
	ld.global.u64 	%rd109, [%rd22];
	ld.global.u64 	%rd110, [%rd209+-8];
	mul.lo.s64 	%rd111, %rd110, %rd109;
	shl.b64 	%rd112, %rd5, 3;
	shl.b64 	%rd115, %rd29, 3;
	add.s64 	%rd116, %rd112, %rd115;
	add.s64 	%rd117, %rd210, %rd116;
	st.global.u64 	[%rd117], %rd111;
$L__BB0_12:
	add.s64 	%rd118, %rd30, %rd211;
	setp.ge.s64 	%p7, %rd118, %rd8;
	@%p7 bra 	$L__BB0_14;
	ld.global.u64 	%rd119, [%rd22];
	ld.global.u64 	%rd120, [%rd209];
	mul.lo.s64 	%rd121, %rd120, %rd119;
	shl.b64 	%rd122, %rd5, 3;
	shl.b64 	%rd125, %rd30, 3;
	add.s64 	%rd126, %rd122, %rd125;
	add.s64 	%rd127, %rd210, %rd126;
	st.global.u64 	[%rd127], %rd121;
$L__BB0_14:
	add.s64 	%rd128, %rd31, %rd211;
	setp.ge.s64 	%p8, %rd128, %rd8;
	@%p8 bra 	$L__BB0_16;
	ld.global.u64 	%rd129, [%rd22];
	ld.global.u64 	%rd130, [%rd209+8];
	mul.lo.s64 	%rd131, %rd130, %rd129;
	shl.b64 	%rd132, %rd5, 3;
	shl.b64 	%rd135, %rd31, 3;
	add.s64 	%rd136, %rd132, %rd135;
	add.s64 	%rd137, %rd210, %rd136;
	st.global.u64 	[%rd137], %rd131;
$L__BB0_16:
	add.s64 	%rd138, %rd26, %rd211;
	setp.ge.s64 	%p9, %rd138, %rd8;
	@%p9 bra 	$L__BB0_18;
	ld.global.u64 	%rd139, [%rd22];
	ld.global.u64 	%rd140, [%rd209+16];
	mul.lo.s64 	%rd141, %rd140, %rd139;
	shl.b64 	%rd142, %rd5, 3;
	shl.b64 	%rd145, %rd26, 3;
	add.s64 	%rd146, %rd142, %rd145;
	add.s64 	%rd147, %rd210, %rd146;
	st.global.u64 	[%rd147], %rd141;
$L__BB0_18:
	add.s64 	%rd148, %rd25, %rd211;
	setp.ge.s64 	%p10, %rd148, %rd8;
	@%p10 bra 	$L__BB0_20;
	ld.global.u64 	%rd149, [%rd22];
	ld.global.u64 	%rd150, [%rd209+24];
	mul.lo.s64 	%rd151, %rd150, %rd149;
	shl.b64 	%rd152, %rd5, 3;
	shl.b64 	%rd155, %rd25, 3;
	add.s64 	%rd156, %rd152, %rd155;
	add.s64 	%rd157, %rd210, %rd156;
	st.global.u64 	[%rd157], %rd151;
$L__BB0_20:
	add.s64 	%rd212, %rd212, -8;
	shl.b64 	%rd158, %rd7, 3;
	add.s64 	%rd211, %rd211, %rd158;
	shl.b64 	%rd159, %rd7, 6;
	add.s64 	%rd210, %rd210, %rd159;
	add.s64 	%rd209, %rd209, 64;
	setp.ne.s64 	%p11, %rd212, 0;
	mov.u64 	%rd214, %rd10;
	@%p11 bra 	$L__BB0_4;
$L__BB0_21:
	setp.eq.s64 	%p12, %rd9, 0;
	@%p12 bra 	$L__BB0_42;
	add.s64 	%rd160, %rd9, -1;
	setp.lt.u64 	%p13, %rd160, 3;
	@%p13 bra 	$L__BB0_32;
	add.s64 	%rd161, %rd214, %rd4;
	mad.lo.s64 	%rd41, %rd161, %rd7, %rd21;
	setp.ge.s64 	%p14, %rd41, %rd8;
	add.s64 	%rd162, %rd214, %rd6;
	shl.b64 	%rd163, %rd162, 3;
	add.s64 	%rd42, %rd2, %rd163;
	@%p14 bra 	$L__BB0_25;
	ld.global.u64 	%rd164, [%rd22];
	ld.global.u64 	%rd165, [%rd42];
	mul.lo.s64 	%rd166, %rd165, %rd164;
	shl.b64 	%rd167, %rd41, 3;
	add.s64 	%rd168, %rd1, %rd167;
	st.global.u64 	[%rd168], %rd166;
$L__BB0_25:
	add.s64 	%rd43, %rd41, %rd7;
	setp.ge.s64 	%p15, %rd43, %rd8;
	@%p15 bra 	$L__BB0_27;
	ld.global.u64 	%rd169, [%rd22];
	ld.global.u64 	%rd170, [%rd42+8];
	mul.lo.s64 	%rd171, %rd170, %rd169;
	shl.b64 	%rd172, %rd43, 3;
	add.s64 	%rd173, %rd1, %rd172;
	st.global.u64 	[%rd173], %rd171;
$L__BB0_27:
	add.s64 	%rd44, %rd43, %rd7;
	setp.ge.s64 	%p16, %rd44, %rd8;
	@%p16 bra 	$L__BB0_29;
	ld.global.u64 	%rd174, [%rd22];
	ld.global.u64 	%rd175, [%rd42+16];
	mul.lo.s64 	%rd176, %rd175, %rd174;
	shl.b64 	%rd177, %rd44, 3;
	add.s64 	%rd178, %rd1, %rd177;
	st.global.u64 	[%rd178], %rd176;
$L__BB0_29:
	add.s64 	%rd45, %rd44, %rd7;
	setp.ge.s64 	%p17, %rd45, %rd8;
	@%p17 bra 	$L__BB0_31;
	ld.global.u64 	%rd179, [%rd22];
	ld.global.u64 	%rd180, [%rd42+24];
	mul.lo.s64 	%rd181, %rd180, %rd179;
	shl.b64 	%rd182, %rd45, 3;
	add.s64 	%rd183, %rd1, %rd182;
	st.global.u64 	[%rd183], %rd181;
$L__BB0_31:
	add.s64 	%rd214, %rd214, 4;
$L__BB0_32:
	and.b64  	%rd184, %rd57, 3;
	setp.eq.s64 	%p18, %rd184, 0;
	@%p18 bra 	$L__BB0_42;
	setp.eq.s64 	%p19, %rd184, 1;
	@%p19 bra 	$L__BB0_39;
	add.s64 	%rd185, %rd214, %rd4;
	mad.lo.s64 	%rd48, %rd185, %rd7, %rd21;
	setp.ge.s64 	%p20, %rd48, %rd8;
	add.s64 	%rd186, %rd214, %rd6;
	shl.b64 	%rd187, %rd186, 3;
	add.s64 	%rd49, %rd2, %rd187;
	@%p20 bra 	$L__BB0_36;
	ld.global.u64 	%rd188, [%rd22];
	ld.global.u64 	%rd189, [%rd49];
	mul.lo.s64 	%rd190, %rd189, %rd188;
	shl.b64 	%rd191, %rd48, 3;
	add.s64 	%rd192, %rd1, %rd191;
	st.global.u64 	[%rd192], %rd190;
$L__BB0_36:
	add.s64 	%rd50, %rd48, %rd7;
	setp.ge.s64 	%p21, %rd50, %rd8;
	@%p21 bra 	$L__BB0_38;
	ld.global.u64 	%rd193, [%rd22];
	ld.global.u64 	%rd194, [%rd49+8];
	mul.lo.s64 	%rd195, %rd194, %rd193;
	shl.b64 	%rd196, %rd50, 3;
	add.s64 	%rd197, %rd1, %rd196;
	st.global.u64 	[%rd197], %rd195;
$L__BB0_38:
	add.s64 	%rd214, %rd214, 2;
$L__BB0_39:
	and.b64  	%rd198, %rd57, 1;
	setp.eq.b64 	%p22, %rd198, 1;
	not.pred 	%p23, %p22;
	@%p23 bra 	$L__BB0_42;
	add.s64 	%rd199, %rd214, %rd4;
	mad.lo.s64 	%rd53, %rd199, %rd7, %rd21;
	setp.ge.s64 	%p24, %rd53, %rd8;
	@%p24 bra 	$L__BB0_42;
	ld.global.u64 	%rd200, [%rd22];
	add.s64 	%rd201, %rd214, %rd6;
	shl.b64 	%rd202, %rd201, 3;
	add.s64 	%rd203, %rd2, %rd202;
	ld.global.u64 	%rd204, [%rd203];
	mul.lo.s64 	%rd205, %rd204, %rd200;
	shl.b64 	%rd206, %rd53, 3;
	add.s64 	%rd207, %rd1, %rd206;
	st.global.u64 	[%rd207], %rd205;
$L__BB0_42:
	add.s64 	%rd208, %rd208, 1;
	setp.ne.s64 	%p25, %rd208, %rd57;
	@%p25 bra 	$L__BB0_2;
$L__BB0_43:
	ret;

}
	// .globl	_Z20per_column_AB_kernelPlS_S_ll
.visible .entry _Z20per_column_AB_kernelPlS_S_ll(
	.param .u64 .ptr .align 1 _Z20per_column_AB_kernelPlS_S_ll_param_0,
	.param .u64 .ptr .align 1 _Z20per_column_AB_kernelPlS_S_ll_param_1,
	.param .u64 .ptr .align 1 _Z20per_column_AB_kernelPlS_S_ll_param_2,
	.param .u64 _Z20per_column_AB_kernelPlS_S_ll_param_3,
	.param .u64 _Z20per_column_AB_kernelPlS_S_ll_param_4
)
{
	.reg .pred 	%p<55>;
	.reg .b32 	%r<6>;
	.reg .b64 	%rd<164>;

	ld.param.u64 	%rd46, [_Z20per_column_AB_kernelPlS_S_ll_param_0];
	ld.param.u64 	%rd49, [_Z20per_column_AB_kernelPlS_S_ll_param_1];
	ld.param.u64 	%rd50, [_Z20per_column_AB_kernelPlS_S_ll_param_2];
	ld.param.u64 	%rd47, [_Z20per_column_AB_kernelPlS_S_ll_param_3];
	ld.param.u64 	%rd48, [_Z20per_column_AB_kernelPlS_S_ll_param_4];
	cvta.to.global.u64 	%rd1, %rd50;
	cvta.to.global.u64 	%rd2, %rd49;
	setp.lt.s64 	%p1, %rd47, 1;
	@%p1 bra 	$L__BB1_43;
	mov.u32 	%r1, %ctaid.x;
	cvt.u64.u32 	%rd3, %r1;
	mov.u32 	%r2, %tid.x;
	mov.u32 	%r3, %tid.y;
	mov.u32 	%r4, %ntid.x;
	mad.lo.s32 	%r5, %r3, %r4, %r2;
	cvt.u64.u32 	%rd4, %r5;
	mul.lo.s64 	%rd52, %rd48, %rd47;
	mul.lo.s64 	%rd5, %rd52, %rd52;
	and.b64  	%rd6, %rd47, 7;
	and.b64  	%rd7, %rd47, 3;
	and.b64  	%rd8, %rd47, 9223372036854775800;
	and.b64  	%rd9, %rd47, 1;
	mul.wide.u32 	%rd10, %r5, 8;
	mad.lo.s64 	%rd11, %rd48, 56, %rd10;
	shl.b64 	%rd12, %rd48, 6;
	mad.lo.s64 	%rd13, %rd48, 48, %rd10;
	mad.lo.s64 	%rd14, %rd48, 40, %rd10;
	shl.b64 	%rd53, %rd48, 5;
	add.s64 	%rd15, %rd53, %rd10;
	mad.lo.s64 	%rd16, %rd48, 24, %rd10;
	shl.b64 	%rd54, %rd48, 4;
	add.s64 	%rd17, %rd54, %rd10;
	add.s64 	%rd55, %rd48, %rd4;
	shl.b64 	%rd18, %rd55, 3;
	shl.b64 	%rd19, %rd47, 3;
	cvta.to.global.u64 	%rd20, %rd46;
	mov.b64 	%rd156, 0;
$L__BB1_2:
	setp.lt.u64 	%p2, %rd47, 8;
	mul.lo.s64 	%rd57, %rd156, %rd48;
	add.s64 	%rd58, %rd57, %rd4;
	mad.lo.s64 	%rd22, %rd58, %rd48, %rd3;
	mul.lo.s64 	%rd23, %rd22, %rd47;
	add.s64 	%rd59, %rd57, %rd3;
	shl.b64 	%rd60, %rd59, 3;
	add.s64 	%rd24, %rd20, %rd60;
	mov.b64 	%rd162, 0;
	@%p2 bra 	$L__BB1_21;
	add.s64 	%rd158, %rd23, 3;
	mad.lo.s64 	%rd61, %rd19, %rd22, %rd1;
	add.s64 	%rd157, %rd61, 32;
	mov.u64 	%rd159, %rd2;
	mov.u64 	%rd160, %rd8;
$L__BB1_4:
	.pragma "nounroll";
	setp.le.s64 	%p3, %rd48, %rd4;
	add.s64 	%rd62, %rd158, -3;
	setp.ge.s64 	%p4, %rd62, %rd5;
	or.pred  	%p5, %p3, %p4;
	@%p5 bra 	$L__BB1_6;
	ld.global.u64 	%rd63, [%rd24];
	add.s64 	%rd64, %rd159, %rd10;
	ld.global.u64 	%rd65, [%rd64];
	mul.lo.s64 	%rd66, %rd65, %rd63;
	st.global.u64 	[%rd157+-32], %rd66;
$L__BB1_6:
	add.s64 	%rd67, %rd158, -2;
	setp.ge.s64 	%p7, %rd67, %rd5;
	or.pred  	%p8, %p3, %p7;
	@%p8 bra 	$L__BB1_8;
	ld.global.u64 	%rd68, [%rd24];
	add.s64 	%rd69, %rd159, %rd18;
	ld.global.u64 	%rd70, [%rd69];
	mul.lo.s64 	%rd71, %rd70, %rd68;
	st.global.u64 	[%rd157+-24], %rd71;
$L__BB1_8:
	add.s64 	%rd72, %rd158, -1;
	setp.ge.s64 	%p10, %rd72, %rd5;
	or.pred  	%p11, %p3, %p10;
	@%p11 bra 	$L__BB1_10;
	ld.global.u64 	%rd73, [%rd24];
	add.s64 	%rd74, %rd159, %rd17;
	ld.global.u64 	%rd75, [%rd74];
	mul.lo.s64 	%rd76, %rd75, %rd73;
	st.global.u64 	[%rd157+-16], %rd76;
$L__BB1_10:
	setp.ge.s64 	%p13, %rd158, %rd5;
	or.pred  	%p14, %p3, %p13;
	@%p14 bra 	$L__BB1_12;
	ld.global.u64 	%rd77, [%rd24];
	add.s64 	%rd78, %rd159, %rd16;
	ld.global.u64 	%rd79, [%rd78];
	mul.lo.s64 	%rd80, %rd79, %rd77;
	st.global.u64 	[%rd157+-8], %rd80;
$L__BB1_12:
	add.s64 	%rd81, %rd158, 1;
	setp.ge.s64 	%p16, %rd81, %rd5;
	or.pred  	%p17, %p3, %p16;
	@%p17 bra 	$L__BB1_14;
	ld.global.u64 	%rd82, [%rd24];
	add.s64 	%rd83, %rd159, %rd15;
	ld.global.u64 	%rd84, [%rd83];
	mul.lo.s64 	%rd85, %rd84, %rd82;
	st.global.u64 	[%rd157], %rd85;
$L__BB1_14:
	add.s64 	%rd86, %rd158, 2;
	setp.ge.s64 	%p19, %rd86, %rd5;
	or.pred  	%p20, %p3, %p19;
	@%p20 bra 	$L__BB1_16;
	ld.global.u64 	%rd87, [%rd24];
	add.s64 	%rd88, %rd159, %rd14;
	ld.global.u64 	%rd89, [%rd88];
	mul.lo.s64 	%rd90, %rd89, %rd87;
	st.global.u64 	[%rd157+8], %rd90;
$L__BB1_16:
	add.s64 	%rd91, %rd158, 3;
	setp.ge.s64 	%p22, %rd91, %rd5;
	or.pred  	%p23, %p3, %p22;
	@%p23 bra 	$L__BB1_18;
	ld.global.u64 	%rd92, [%rd24];
	add.s64 	%rd93, %rd159, %rd13;
	ld.global.u64 	%rd94, [%rd93];
	mul.lo.s64 	%rd95, %rd94, %rd92;
	st.global.u64 	[%rd157+16], %rd95;
$L__BB1_18:
	add.s64 	%rd96, %rd158, 4;
	setp.ge.s64 	%p25, %rd96, %rd5;
	or.pred  	%p26, %p3, %p25;
	@%p26 bra 	$L__BB1_20;
	ld.global.u64 	%rd97, [%rd24];
	add.s64 	%rd98, %rd159, %rd11;
	ld.global.u64 	%rd99, [%rd98];
	mul.lo.s64 	%rd100, %rd99, %rd97;
	st.global.u64 	[%rd157+24], %rd100;
$L__BB1_20:
	add.s64 	%rd160, %rd160, -8;
	add.s64 	%rd159, %rd159, %rd12;
	add.s64 	%rd158, %rd158, 8;
	add.s64 	%rd157, %rd157, 64;
	setp.ne.s64 	%p27, %rd160, 0;
	mov.u64 	%rd162, %rd8;
	@%p27 bra 	$L__BB1_4;
$L__BB1_21:
	setp.eq.s64 	%p28, %rd6, 0;
	@%p28 bra 	$L__BB1_42;
	add.s64 	%rd101, %rd6, -1;
	setp.lt.u64 	%p29, %rd101, 3;
	@%p29 bra 	$L__BB1_32;
	setp.le.s64 	%p30, %rd48, %rd4;
	add.s64 	%rd36, %rd162, %rd23;
	setp.ge.s64 	%p31, %rd36, %rd5;
	shl.b64 	%rd102, %rd36, 3;
	add.s64 	%rd37, %rd1, %rd102;
	or.pred  	%p32, %p30, %p31;
	@%p32 bra 	$L__BB1_25;
	ld.global.u64 	%rd103, [%rd24];
	mad.lo.s64 	%rd104, %rd162, %rd48, %rd4;
	shl.b64 	%rd105, %rd104, 3;
	add.s64 	%rd106, %rd2, %rd105;
	ld.global.u64 	%rd107, [%rd106];
	mul.lo.s64 	%rd108, %rd107, %rd103;
	st.global.u64 	[%rd37], %rd108;
$L__BB1_25:
	add.s64 	%rd109, %rd36, 1;
	setp.ge.s64 	%p34, %rd109, %rd5;
	or.pred  	%p35, %p30, %p34;
	@%p35 bra 	$L__BB1_27;
	ld.global.u64 	%rd110, [%rd24];
	mad.lo.s64 	%rd111, %rd48, %rd162, %rd48;
	add.s64 	%rd112, %rd111, %rd4;
	shl.b64 	%rd113, %rd112, 3;
	add.s64 	%rd114, %rd2, %rd113;
	ld.global.u64 	%rd115, [%rd114];
	mul.lo.s64 	%rd116, %rd115, %rd110;
	st.global.u64 	[%rd37+8], %rd116;
$L__BB1_27:
	add.s64 	%rd117, %rd36, 2;
	setp.ge.s64 	%p37, %rd117, %rd5;
	or.pred  	%p38, %p30, %p37;
	@%p38 bra 	$L__BB1_29;
	add.s64 	%rd118, %rd162, 2;
	ld.global.u64 	%rd119, [%rd24];
	mad.lo.s64 	%rd120, %rd118, %rd48, %rd4;
	shl.b64 	%rd121, %rd120, 3;
	add.s64 	%rd122, %rd2, %rd121;
	ld.global.u64 	%rd123, [%rd122];
	mul.lo.s64 	%rd124, %rd123, %rd119;
	st.global.u64 	[%rd37+16], %rd124;
$L__BB1_29:
	add.s64 	%rd125, %rd36, 3;
	setp.ge.s64 	%p40, %rd125, %rd5;
	or.pred  	%p41, %p30, %p40;
	@%p41 bra 	$L__BB1_31;
	add.s64 	%rd126, %rd162, 3;
	ld.global.u64 	%rd127, [%rd24];
	mad.lo.s64 	%rd128, %rd126, %rd48, %rd4;
	shl.b64 	%rd129, %rd128, 3;
	add.s64 	%rd130, %rd2, %rd129;
	ld.global.u64 	%rd131, [%rd130];
	mul.lo.s64 	%rd132, %rd131, %rd127;
	st.global.u64 	[%rd37+24], %rd132;
$L__BB1_31:
	add.s64 	%rd162, %rd162, 4;
$L__BB1_32:
	setp.eq.s64 	%p42, %rd7, 0;
	@%p42 bra 	$L__BB1_42;
	setp.eq.s64 	%p43, %rd7, 1;
	@%p43 bra 	$L__BB1_39;
	setp.le.s64 	%p44, %rd48, %rd4;
	add.s64 	%rd40, %rd162, %rd23;
	setp.ge.s64 	%p45, %rd40, %rd5;
	shl.b64 	%rd133, %rd40, 3;
	add.s64 	%rd41, %rd1, %rd133;
	or.pred  	%p46, %p44, %p45;
	@%p46 bra 	$L__BB1_36;
	ld.global.u64 	%rd134, [%rd24];
	mad.lo.s64 	%rd135, %rd162, %rd48, %rd4;
	shl.b64 	%rd136, %rd135, 3;
	add.s64 	%rd137, %rd2, %rd136;
	ld.global.u64 	%rd138, [%rd137];
	mul.lo.s64 	%rd139, %rd138, %rd134;
	st.global.u64 	[%rd41], %rd139;
$L__BB1_36:
	add.s64 	%rd140, %rd40, 1;
	setp.ge.s64 	%p48, %rd140, %rd5;
	or.pred  	%p49, %p44, %p48;
	@%p49 bra 	$L__BB1_38;
	ld.global.u64 	%rd141, [%rd24];
	mad.lo.s64 	%rd142, %rd48, %rd162, %rd48;
	add.s64 	%rd143, %rd142, %rd4;
	shl.b64 	%rd144, %rd143, 3;
	add.s64 	%rd145, %rd2, %rd144;
	ld.global.u64 	%rd146, [%rd145];
	mul.lo.s64 	%rd147, %rd146, %rd141;
	st.global.u64 	[%rd41+8], %rd147;
$L__BB1_38:
	add.s64 	%rd162, %rd162, 2;
$L__BB1_39:
	setp.eq.s64 	%p50, %rd9, 0;
	@%p50 bra 	$L__BB1_42;
	setp.le.s64 	%p51, %rd48, %rd4;
	add.s64 	%rd44, %rd162, %rd23;
	setp.ge.s64 	%p52, %rd44, %rd5;
	or.pred  	%p53, %p51, %p52;
	@%p53 bra 	$L__BB1_42;
	ld.global.u64 	%rd148, [%rd24];
	mad.lo.s64 	%rd149, %rd162, %rd48, %rd4;
	shl.b64 	%rd150, %rd149, 3;
	add.s64 	%rd151, %rd2, %rd150;
	ld.global.u64 	%rd152, [%rd151];
	mul.lo.s64 	%rd153, %rd152, %rd148;
	shl.b64 	%rd154, %rd44, 3;
	add.s64 	%rd155, %rd1, %rd154;
	st.global.u64 	[%rd155], %rd153;
$L__BB1_42:
	add.s64 	%rd156, %rd156, 1;
	setp.ne.s64 	%p54, %rd156, %rd47;
	@%p54 bra 	$L__BB1_2;
$L__BB1_43:
	ret;

}
	// .globl	_Z18per_element_kernelPlS_S_ll
.visible .entry _Z18per_element_kernelPlS_S_ll(
	.param .u64 .ptr .align 1 _Z18per_element_kernelPlS_S_ll_param_0,
	.param .u64 .ptr .align 1 _Z18per_element_kernelPlS_S_ll_param_1,
	.param .u64 .ptr .align 1 _Z18per_element_kernelPlS_S_ll_param_2,
	.param .u64 _Z18per_element_kernelPlS_S_ll_param_3,
	.param .u64 _Z18per_element_kernelPlS_S_ll_param_4
)
{
	.reg .pred 	%p<5>;
	.reg .b32 	%r<24>;
	.reg .b64 	%rd<55>;

	ld.param.u64 	%rd21, [_Z18per_element_kernelPlS_S_ll_param_0];
	ld.param.u64 	%rd22, [_Z18per_element_kernelPlS_S_ll_param_1];
	ld.param.u64 	%rd23, [_Z18per_element_kernelPlS_S_ll_param_2];
	ld.param.u64 	%rd24, [_Z18per_element_kernelPlS_S_ll_param_3];
	ld.param.u64 	%rd25, [_Z18per_element_kernelPlS_S_ll_param_4];
	mov.u32 	%r1, %ctaid.y;
	mov.u32 	%r2, %nctaid.x;
	mov.u32 	%r3, %ctaid.x;
	mad.lo.s32 	%r4, %r1, %r2, %r3;
	mov.u32 	%r5, %ntid.x;
	mov.u32 	%r6, %ntid.y;
	mov.u32 	%r7, %tid.y;
	mov.u32 	%r8, %tid.x;
	mad.lo.s32 	%r9, %r4, %r5, %r8;
	mad.lo.s32 	%r10, %r9, %r6, %r7;
	cvt.s64.s32 	%rd1, %r10;
	mul.lo.s64 	%rd2, %rd25, %rd24;
	or.b64  	%rd26, %rd1, %rd2;
	and.b64  	%rd27, %rd26, -4294967296;
	setp.ne.s64 	%p1, %rd27, 0;
	@%p1 bra 	$L__BB2_2;
	cvt.u32.u64 	%r11, %rd2;
	cvt.u32.u64 	%r12, %rd1;
	div.u32 	%r13, %r12, %r11;
	mul.lo.s32 	%r14, %r13, %r11;
	sub.s32 	%r15, %r12, %r14;
	cvt.u64.u32 	%rd50, %r13;
	cvt.u64.u32 	%rd51, %r15;
	bra.uni 	$L__BB2_3;
$L__BB2_2:
	div.s64 	%rd50, %rd1, %rd2;
	mul.lo.s64 	%rd28, %rd50, %rd2;
	sub.s64 	%rd51, %rd1, %rd28;
$L__BB2_3:
	cvt.s64.s32 	%rd9, %rd50;
	or.b64  	%rd29, %rd51, %rd24;
	and.b64  	%rd30, %rd29, -4294967296;
	setp.ne.s64 	%p2, %rd30, 0;
	@%p2 bra 	$L__BB2_5;
	cvt.u32.u64 	%r16, %rd24;
	cvt.u32.u64 	%r17, %rd51;
	div.u32 	%r18, %r17, %r16;
	mul.lo.s32 	%r19, %r18, %r16;
	sub.s32 	%r20, %r17, %r19;
	cvt.u64.u32 	%rd52, %r18;
	cvt.u64.u32 	%rd53, %r20;
	bra.uni 	$L__BB2_6;
$L__BB2_5:
	div.s64 	%rd52, %rd51, %rd24;
	mul.lo.s64 	%rd31, %rd52, %rd24;
	sub.s64 	%rd53, %rd51, %rd31;
$L__BB2_6:
	or.b64  	%rd32, %rd9, %rd25;
	and.b64  	%rd33, %rd32, -4294967296;
	setp.ne.s64 	%p3, %rd33, 0;
	@%p3 bra 	$L__BB2_8;
	cvt.u32.u64 	%r21, %rd25;
	cvt.u32.u64 	%r22, %rd9;
	rem.u32 	%r23, %r22, %r21;
	cvt.u64.u32 	%rd54, %r23;
	bra.uni 	$L__BB2_9;
$L__BB2_8:
	rem.s64 	%rd54, %rd9, %rd25;
$L__BB2_9:
	add.s64 	%rd34, %rd52, %rd50;
	sub.s64 	%rd19, %rd34, %rd54;
	mad.lo.s64 	%rd20, %rd53, %rd25, %rd54;
	mul.lo.s64 	%rd35, %rd2, %rd2;
	setp.le.s64 	%p4, %rd35, %rd1;
	@%p4 bra 	$L__BB2_11;
	cvta.to.global.u64 	%rd36, %rd21;
	cvta.to.global.u64 	%rd37, %rd22;
	cvta.to.global.u64 	%rd38, %rd23;
	shl.b64 	%rd39, %rd19, 32;
	shr.s64 	%rd40, %rd39, 29;
	add.s64 	%rd41, %rd36, %rd40;
	ld.global.u64 	%rd42, [%rd41];
	shl.b64 	%rd43, %rd20, 32;
	shr.s64 	%rd44, %rd43, 29;
	add.s64 	%rd45, %rd37, %rd44;
	ld.global.u64 	%rd46, [%rd45];
	mul.lo.s64 	%rd47, %rd46, %rd42;
	shl.b64 	%rd48, %rd1, 3;
	add.s64 	%rd49, %rd38, %rd48;
	st.global.u64 	[%rd49], %rd47;
$L__BB2_11:
	ret;

}


// ===== COMPILED SASS (sm_100) =====

	.target	sm_100

	.elftype	@"ET_EXEC"


//--------------------- .note.nv.tkinfo           --------------------------
	.section	.note.nv.tkinfo,"",@"SHT_NOTE"
	.sectionflags	@"SHF_NOTE_NV_TKINFO"
	.tkinfo
        /*0018*/ 	.word	0x00000002
        /*0030*/ 	.string	""
        /*0030*/ 	.string	"ptxas"
        /*0030*/ 	.string	"Cuda compilation tools, release 13.0, V13.0.88"
        /*0030*/ 	.string	"Build cuda_13.0.r13.0/compiler.36424714_0"
        /*0030*/ 	.string	"-arch sm_100 -m 64 "



//--------------------- .note.nv.cuinfo           --------------------------
	.section	.note.nv.cuinfo,"",@"SHT_NOTE"
	.sectionflags	@"SHF_NOTE_NV_CUINFO"
        /*0018*/ 	.short	0x0002
        /*001a*/ 	.short	0x0064
        /*001c*/ 	.short	0x0082
	.zero		2


//--------------------- .nv.info                  --------------------------
	.section	.nv.info,"",@"SHT_CUDA_INFO"
	.align	4


	//----- nvinfo : EIATTR_REGCOUNT
	.align		4
        /*0000*/ 	.byte	0x04, 0x2f
        /*0002*/ 	.short	(.L_1 - .L_0)
	.align		4
.L_0:
        /*0004*/ 	.word	index@(_Z17per_row_AB_kernelPlS_S_ll)
        /*0008*/ 	.word	0x00000020


	//----- nvinfo : EIATTR_FRAME_SIZE
	.align		4
.L_1:
        /*000c*/ 	.byte	0x04, 0x11
        /*000e*/ 	.short	(.L_3 - .L_2)
	.align		4
.L_2:
        /*0010*/ 	.word	index@(_Z17per_row_AB_kernelPlS_S_ll)
        /*0014*/ 	.word	0x00000000


	//----- nvinfo : EIATTR_REGCOUNT
	.align		4
.L_3:
        /*0018*/ 	.byte	0x04, 0x2f
        /*001a*/ 	.short	(.L_5 - .L_4)
	.align		4
.L_4:
        /*001c*/ 	.word	index@(_Z20per_column_AB_kernelPlS_S_ll)
        /*0020*/ 	.word	0x0000002c


	//----- nvinfo : EIATTR_FRAME_SIZE
	.align		4
.L_5:
        /*0024*/ 	.byte	0x04, 0x11
        /*0026*/ 	.short	(.L_7 - .L_6)
	.align		4
.L_6:
        /*0028*/ 	.word	index@(_Z20per_column_AB_kernelPlS_S_ll)
        /*002c*/ 	.word	0x00000000


	//----- nvinfo : EIATTR_REGCOUNT
	.align		4
.L_7:
        /*0030*/ 	.byte	0x04, 0x2f
        /*0032*/ 	.short	(.L_9 - .L_8)
	.align		4
.L_8:
        /*0034*/ 	.word	index@(_Z18per_element_kernelPlS_S_ll)
        /*0038*/ 	.word	0x00000017


	//----- nvinfo : EIATTR_FRAME_SIZE
	.align		4
.L_9:
        /*003c*/ 	.byte	0x04, 0x11
        /*003e*/ 	.short	(.L_11 - .L_10)
	.align		4
.L_10:
        /*0040*/ 	.word	index@($__internal_1_$__cuda_sm20_rem_s64)
        /*0044*/ 	.word	0x00000000


	//----- nvinfo : EIATTR_FRAME_SIZE
	.align		4
.L_11:
        /*0048*/ 	.byte	0x04, 0x11
        /*004a*/ 	.short	(.L_13 - .L_12)
	.align		4
.L_12:
        /*004c*/ 	.word	index@($__internal_0_$__cuda_sm20_div_s64)
        /*0050*/ 	.word	0x00000000


	//----- nvinfo : EIATTR_FRAME_SIZE
	.align		4
.L_13:
        /*0054*/ 	.byte	0x04, 0x11
        /*0056*/ 	.short	(.L_15 - .L_14)
	.align		4
.L_14:
        /*0058*/ 	.word	index@(_Z18per_element_kernelPlS_S_ll)
        /*005c*/ 	.word	0x00000000


	//----- nvinfo : EIATTR_MIN_STACK_SIZE
	.align		4
.L_15:
        /*0060*/ 	.byte	0x04, 0x12
        /*0062*/ 	.short	(.L_17 - .L_16)
	.align		4
.L_16:
        /*0064*/ 	.word	index@(_Z18per_element_kernelPlS_S_ll)
        /*0068*/ 	.word	0x00000000


	//----- nvinfo : EIATTR_MIN_STACK_SIZE
	.align		4
.L_17:
        /*006c*/ 	.byte	0x04, 0x12
        /*006e*/ 	.short	(.L_19 - .L_18)
	.align		4
.L_18:
        /*0070*/ 	.word	index@(_Z20per_column_AB_kernelPlS_S_ll)
        /*0074*/ 	.word	0x00000000


	//----- nvinfo : EIATTR_MIN_STACK_SIZE
	.align		4
.L_19:
        /*0078*/ 	.byte	0x04, 0x12
        /*007a*/ 	.short	(.L_21 - .L_20)
	.align		4
.L_20:
        /*007c*/ 	.word	index@(_Z17per_row_AB_kernelPlS_S_ll)
        /*0080*/ 	.word	0x00000000
.L_21:


//--------------------- .nv.compat                --------------------------
	.section	.nv.compat,"",@"SHT_CUDA_COMPAT_INFO"
	.align	4
        /*0000*/ 	.byte	0x02, 0x09, 0x00, 0x00, 0x02, 0x02, 0x01, 0x00, 0x02, 0x05, 0x05, 0x00, 0x03, 0x07, 0x01, 0x01
        /*0010*/ 	.byte	0x02, 0x03, 0x00, 0x00, 0x02, 0x06, 0x01, 0x00, 0x04, 0x0b, 0x08, 0x00, 0x09, 0x00, 0x00, 0x00
        /*0020*/ 	.byte	0x00, 0x00, 0x00, 0x00


//--------------------- .nv.info._Z18per_element_kernelPlS_S_ll --------------------------
	.section	.nv.info._Z18per_element_kernelPlS_S_ll,"",@"SHT_CUDA_INFO"
	.sectionflags	@""
	.align	4


	//----- nvinfo : EIATTR_CUDA_API_VERSION
	.align		4
        /*0000*/ 	.byte	0x04, 0x37
        /*0002*/ 	.short	(.L_23 - .L_22)
.L_22:
        /*0004*/ 	.word	0x00000082


	//----- nvinfo : EIATTR_KPARAM_INFO
	.align		4
.L_23:
        /*0008*/ 	.byte	0x04, 0x17
        /*000a*/ 	.short	(.L_25 - .L_24)
.L_24:
        /*000c*/ 	.word	0x00000000
        /*0010*/ 	.short	0x0004
        /*0012*/ 	.short	0x0020
        /*0014*/ 	.byte	0x00, 0xf0, 0x21, 0x00


	//----- nvinfo : EIATTR_KPARAM_INFO
	.align		4
.L_25:
        /*0018*/ 	.byte	0x04, 0x17
        /*001a*/ 	.short	(.L_27 - .L_26)
.L_26:
        /*001c*/ 	.word	0x00000000
        /*0020*/ 	.short	0x0003
        /*0022*/ 	.short	0x0018
        /*0024*/ 	.byte	0x00, 0xf0, 0x21, 0x00


	//----- nvinfo : EIATTR_KPARAM_INFO
	.align		4
.L_27:
        /*0028*/ 	.byte	0x04, 0x17
        /*002a*/ 	.short	(.L_29 - .L_28)
.L_28:
        /*002c*/ 	.word	0x00000000
        /*0030*/ 	.short	0x0002
        /*0032*/ 	.short	0x0010
        /*0034*/ 	.byte	0x00, 0xf5, 0x21, 0x00


	//----- nvinfo : EIATTR_KPARAM_INFO
	.align		4
.L_29:
        /*0038*/ 	.byte	0x04, 0x17
        /*003a*/ 	.short	(.L_31 - .L_30)
.L_30:
        /*003c*/ 	.word	0x00000000
        /*0040*/ 	.short	0x0001
        /*0042*/ 	.short	0x0008
        /*0044*/ 	.byte	0x00, 0xf5, 0x21, 0x00


	//----- nvinfo : EIATTR_KPARAM_INFO
	.align		4
.L_31:
        /*0048*/ 	.byte	0x04, 0x17
        /*004a*/ 	.short	(.L_33 - .L_32)
.L_32:
        /*004c*/ 	.word	0x00000000
        /*0050*/ 	.short	0x0000
        /*0052*/ 	.short	0x0000
        /*0054*/ 	.byte	0x00, 0xf5, 0x21, 0x00


	//----- nvinfo : EIATTR_SPARSE_MMA_MASK
	.align		4
.L_33:
        /*0058*/ 	.byte	0x03, 0x50
        /*005a*/ 	.short	0x0000


	//----- nvinfo : EIATTR_MAXREG_COUNT
	.align		4
        /*005c*/ 	.byte	0x03, 0x1b
        /*005e*/ 	.short	0x00ff


	//----- nvinfo : EIATTR_MERCURY_ISA_VERSION
	.align		4
        /*0060*/ 	.byte	0x03, 0x5f
        /*0062*/ 	.short	0x0101


	//----- nvinfo : EIATTR_VRC_CTA_INIT_COUNT
	.align		4
        /*0064*/ 	.byte	0x02, 0x4a
	.zero		1
	.zero		1


	//----- nvinfo : EIATTR_EXIT_INSTR_OFFSETS
	.align		4
        /*0068*/ 	.byte	0x04, 0x1c
        /*006a*/ 	.short	(.L_35 - .L_34)


	//   ....[0]....
.L_34:
        /*006c*/ 	.word	0x00000850


	//   ....[1]....
        /*0070*/ 	.word	0x00000990


	//----- nvinfo : EIATTR_CRS_STACK_SIZE
	.align		4
.L_35:
        /*0074*/ 	.byte	0x04, 0x1e
        /*0076*/ 	.short	(.L_37 - .L_36)
.L_36:
        /*0078*/ 	.word	0x00000000


	//----- nvinfo : EIATTR_CBANK_PARAM_SIZE
	.align		4
.L_37:
        /*007c*/ 	.byte	0x03, 0x19
        /*007e*/ 	.short	0x0028


	//----- nvinfo : EIATTR_PARAM_CBANK
	.align		4
        /*0080*/ 	.byte	0x04, 0x0a
        /*0082*/ 	.short	(.L_39 - .L_38)
	.align		4
.L_38:
        /*0084*/ 	.word	index@(.nv.constant0._Z18per_element_kernelPlS_S_ll)
        /*0088*/ 	.short	0x0380
        /*008a*/ 	.short	0x0028


	//----- nvinfo : EIATTR_SW_WAR
	.align		4
.L_39:
        /*008c*/ 	.byte	0x04, 0x36
        /*008e*/ 	.short	(.L_41 - .L_40)
.L_40:
        /*0090*/ 	.word	0x00000008
.L_41:


//--------------------- .nv.info._Z20per_column_AB_kernelPlS_S_ll --------------------------
	.section	.nv.info._Z20per_column_AB_kernelPlS_S_ll,"",@"SHT_CUDA_INFO"
	.sectionflags	@""
	.align	4


	//----- nvinfo : EIATTR_CUDA_API_VERSION
	.align		4
        /*0000*/ 	.byte	0x04, 0x37
        /*0002*/ 	.short	(.L_43 - .L_42)
.L_42:
        /*0004*/ 	.word	0x00000082


	//----- nvinfo : EIATTR_KPARAM_INFO
	.align		4
.L_43:
        /*0008*/ 	.byte	0x04, 0x17
        /*000a*/ 	.short	(.L_45 - .L_44)
.L_44:
        /*000c*/ 	.word	0x00000000
        /*0010*/ 	.short	0x0004
        /*0012*/ 	.short	0x0020
        /*0014*/ 	.byte	0x00, 0xf0, 0x21, 0x00


	//----- nvinfo : EIATTR_KPARAM_INFO
	.align		4
.L_45:
        /*0018*/ 	.byte	0x04, 0x17
        /*001a*/ 	.short	(.L_47 - .L_46)
.L_46:
        /*001c*/ 	.word	0x00000000
        /*0020*/ 	.short	0x0003
        /*0022*/ 	.short	0x0018
        /*0024*/ 	.byte	0x00, 0xf0, 0x21, 0x00


	//----- nvinfo : EIATTR_KPARAM_INFO
	.align		4
.L_47:
        /*0028*/ 	.byte	0x04, 0x17
        /*002a*/ 	.short	(.L_49 - .L_48)
.L_48:
        /*002c*/ 	.word	0x00000000
        /*0030*/ 	.short	0x0002
        /*0032*/ 	.short	0x0010
        /*0034*/ 	.byte	0x00, 0xf5, 0x21, 0x00


	//----- nvinfo : EIATTR_KPARAM_INFO
	.align		4
.L_49:
        /*0038*/ 	.byte	0x04, 0x17
        /*003a*/ 	.short	(.L_51 - .L_50)
.L_50:
        /*003c*/ 	.word	0x00000000
        /*0040*/ 	.short	0x0001
        /*0042*/ 	.short	0x0008
        /*0044*/ 	.byte	0x00, 0xf5, 0x21, 0x00


	//----- nvinfo : EIATTR_KPARAM_INFO
	.align		4
.L_51:
        /*0048*/ 	.byte	0x04, 0x17
        /*004a*/ 	.short	(.L_53 - .L_52)
.L_52:
        /*004c*/ 	.word	0x00000000
        /*0050*/ 	.short	0x0000
        /*0052*/ 	.short	0x0000
        /*0054*/ 	.byte	0x00, 0xf5, 0x21, 0x00


	//----- nvinfo : EIATTR_SPARSE_MMA_MASK
	.align		4
.L_53:
        /*0058*/ 	.byte	0x03, 0x50
        /*005a*/ 	.short	0x0000


	//----- nvinfo : EIATTR_MAXREG_COUNT
	.align		4
        /*005c*/ 	.byte	0x03, 0x1b
        /*005e*/ 	.short	0x00ff


	//----- nvinfo : EIATTR_MERCURY_ISA_VERSION
	.align		4
        /*0060*/ 	.byte	0x03, 0x5f
        /*0062*/ 	.short	0x0101


	//----- nvinfo : EIATTR_INT_WARP_WIDE_INSTR_OFFSETS
	.align		4
        /*0064*/ 	.byte	0x04, 0x31
        /*0066*/ 	.short	(.L_55 - .L_54)


	//   ....[0]....
.L_54:
        /*0068*/ 	.word	0x00000fc0


	//   ....[1]....
        /*006c*/ 	.word	0x000010d0


	//   ....[2]....
        /*0070*/ 	.word	0x000016d0


	//----- nvinfo : EIATTR_VRC_CTA_INIT_COUNT
	.align		4
.L_55:
        /*0074*/ 	.byte	0x02, 0x4a
	.zero		1
	.zero		1


	//----- nvinfo : EIATTR_EXIT_INSTR_OFFSETS
	.align		4
        /*0078*/ 	.byte	0x04, 0x1c
        /*007a*/ 	.short	(.L_57 - .L_56)


	//   ....[0]....
.L_56:
        /*007c*/ 	.word	0x00000050


	//   ....[1]....
        /*0080*/ 	.word	0x00001c00


	//----- nvinfo : EIATTR_CRS_STACK_SIZE
	.align		4
.L_57:
        /*0084*/ 	.byte	0x04, 0x1e
        /*0086*/ 	.short	(.L_59 - .L_58)
.L_58:
        /*0088*/ 	.word	0x00000000


	//----- nvinfo : EIATTR_CBANK_PARAM_SIZE
	.align		4
.L_59:
        /*008c*/ 	.byte	0x03, 0x19
        /*008e*/ 	.short	0x0028


	//----- nvinfo : EIATTR_PARAM_CBANK
	.align		4
        /*0090*/ 	.byte	0x04, 0x0a
        /*0092*/ 	.short	(.L_61 - .L_60)
	.align		4
.L_60:
        /*0094*/ 	.word	index@(.nv.constant0._Z20per_column_AB_kernelPlS_S_ll)
        /*0098*/ 	.short	0x0380
        /*009a*/ 	.short	0x0028


	//----- nvinfo : EIATTR_SW_WAR
	.align		4
.L_61:
        /*009c*/ 	.byte	0x04, 0x36
        /*009e*/ 	.short	(.L_63 - .L_62)
.L_62:
        /*00a0*/ 	.word	0x00000008
.L_63:


//--------------------- .nv.info._Z17per_row_AB_kernelPlS_S_ll --------------------------
	.section	.nv.info._Z17per_row_AB_kernelPlS_S_ll,"",@"SHT_CUDA_INFO"
	.sectionflags	@""
	.align	4


	//----- nvinfo : EIATTR_CUDA_API_VERSION
	.align		4
        /*0000*/ 	.byte	0x04, 0x37
        /*0002*/ 	.short	(.L_65 - .L_64)
.L_64:
        /*0004*/ 	.word	0x00000082


	//----- nvinfo : EIATTR_KPARAM_INFO
	.align		4
.L_65:
        /*0008*/ 	.byte	0x04, 0x17
        /*000a*/ 	.short	(.L_67 - .L_66)
.L_66:
        /*000c*/ 	.word	0x00000000
        /*0010*/ 	.short	0x0004
        /*0012*/ 	.short	0x0020
        /*0014*/ 	.byte	0x00, 0xf0, 0x21, 0x00


	//----- nvinfo : EIATTR_KPARAM_INFO
	.align		4
.L_67:
        /*0018*/ 	.byte	0x04, 0x17
        /*001a*/ 	.short	(.L_69 - .L_68)
.L_68:
        /*001c*/ 	.word	0x00000000
        /*0020*/ 	.short	0x0003
        /*0022*/ 	.short	0x0018
        /*0024*/ 	.byte	0x00, 0xf0, 0x21, 0x00


	//----- nvinfo : EIATTR_KPARAM_INFO
	.align		4
.L_69:
        /*0028*/ 	.byte	0x04, 0x17
        /*002a*/ 	.short	(.L_71 - .L_70)
.L_70:
        /*002c*/ 	.word	0x00000000
        /*0030*/ 	.short	0x0002
        /*0032*/ 	.short	0x0010
        /*0034*/ 	.byte	0x00, 0xf5, 0x21, 0x00


	//----- nvinfo : EIATTR_KPARAM_INFO
	.align		4
.L_71:
        /*0038*/ 	.byte	0x04, 0x17
        /*003a*/ 	.short	(.L_73 - .L_72)
.L_72:
        /*003c*/ 	.word	0x00000000
        /*0040*/ 	.short	0x0001
        /*0042*/ 	.short	0x0008
        /*0044*/ 	.byte	0x00, 0xf5, 0x21, 0x00


	//----- nvinfo : EIATTR_KPARAM_INFO
	.align		4
.L_73:
        /*0048*/ 	.byte	0x04, 0x17
        /*004a*/ 	.short	(.L_75 - .L_74)
.L_74:
        /*004c*/ 	.word	0x00000000
        /*0050*/ 	.short	0x0000
        /*0052*/ 	.short	0x0000
        /*0054*/ 	.byte	0x00, 0xf5, 0x21, 0x00


	//----- nvinfo : EIATTR_SPARSE_MMA_MASK
	.align		4
.L_75:
        /*0058*/ 	.byte	0x03, 0x50
        /*005a*/ 	.short	0x0000


	//----- nvinfo : EIATTR_MAXREG_COUNT
	.align		4
        /*005c*/ 	.byte	0x03, 0x1b
        /*005e*/ 	.short	0x00ff


	//----- nvinfo : EIATTR_MERCURY_ISA_VERSION
	.align		4
        /*0060*/ 	.byte	0x03, 0x5f
        /*0062*/ 	.short	0x0101


	//----- nvinfo : EIATTR_INT_WARP_WIDE_INSTR_OFFSETS
	.align		4
        /*0064*/ 	.byte	0x04, 0x31
        /*0066*/ 	.short	(.L_77 - .L_76)


	//   ....[0]....
.L_76:
        /*0068*/ 	.word	0x00000ad0


	//   ....[1]....
        /*006c*/ 	.word	0x00000c10


	//   ....[2]....
        /*0070*/ 	.word	0x00000d50


	//   ....[3]....
        /*0074*/ 	.word	0x00000e90


	//   ....[4]....
        /*0078*/ 	.word	0x00000fd0


	//   ....[5]....
        /*007c*/ 	.word	0x00001110


	//   ....[6]....
        /*0080*/ 	.word	0x00001260


	//----- nvinfo : EIATTR_VRC_CTA_INIT_COUNT
	.align		4
.L_77:
        /*0084*/ 	.byte	0x02, 0x4a
	.zero		1
	.zero		1


	//----- nvinfo : EIATTR_EXIT_INSTR_OFFSETS
	.align		4
        /*0088*/ 	.byte	0x04, 0x1c
        /*008a*/ 	.short	(.L_79 - .L_78)


	//   ....[0]....
.L_78:
        /*008c*/ 	.word	0x00000050


	//   ....[1]....
        /*0090*/ 	.word	0x00001ff0


	//----- nvinfo : EIATTR_CRS_STACK_SIZE
	.align		4
.L_79:
        /*0094*/ 	.byte	0x04, 0x1e
        /*0096*/ 	.short	(.L_81 - .L_80)
.L_80:
        /*0098*/ 	.word	0x00000000


	//----- nvinfo : EIATTR_CBANK_PARAM_SIZE
	.align		4
.L_81:
        /*009c*/ 	.byte	0x03, 0x19
        /*009e*/ 	.short	0x0028


	//----- nvinfo : EIATTR_PARAM_CBANK
	.align		4
        /*00a0*/ 	.byte	0x04, 0x0a
        /*00a2*/ 	.short	(.L_83 - .L_82)
	.align		4
.L_82:
        /*00a4*/ 	.word	index@(.nv.constant0._Z17per_row_AB_kernelPlS_S_ll)
        /*00a8*/ 	.short	0x0380
        /*00aa*/ 	.short	0x0028


	//----- nvinfo : EIATTR_SW_WAR
	.align		4
.L_83:
        /*00ac*/ 	.byte	0x04, 0x36
        /*00ae*/ 	.short	(.L_85 - .L_84)
.L_84:
        /*00b0*/ 	.word	0x00000008
.L_85:


//--------------------- .nv.callgraph             --------------------------
	.section	.nv.callgraph,"",@"SHT_CUDA_CALLGRAPH"
	.align	4
	.sectionentsize	8
	.align		4
        /*0000*/ 	.word	0x00000000
	.align		4
        /*0004*/ 	.word	0xffffffff
	.align		4
        /*0008*/ 	.word	0x00000000
	.align		4
        /*000c*/ 	.word	0xfffffffe
	.align		4
        /*0010*/ 	.word	0x00000000
	.align		4
        /*0014*/ 	.word	0xfffffffd
	.align		4
        /*0018*/ 	.word	0x00000000
	.align		4
        /*001c*/ 	.word	0xfffffffc


//--------------------- .text._Z18per_element_kernelPlS_S_ll --------------------------
	.section	.text._Z18per_element_kernelPlS_S_ll,"ax",@progbits
	.align	128
        .global         _Z18per_element_kernelPlS_S_ll
        .type           _Z18per_element_kernelPlS_S_ll,@function
        .size           _Z18per_element_kernelPlS_S_ll,(.L_x_35 - _Z18per_element_kernelPlS_S_ll)
        .other          _Z18per_element_kernelPlS_S_ll,@"STO_CUDA_ENTRY STV_DEFAULT"
_Z18per_element_kernelPlS_S_ll:
.text._Z18per_element_kernelPlS_S_ll:
[----:B------:R-:W-:Y:S01]  /*0000*/  LDC R1, c[0x0][0x37c] ;  /* 0x0000df00ff017b82 */ /* 0x000fe20000000800 */
[----:B------:R-:W0:Y:S07]  /*0010*/  S2R R5, SR_TID.X ;  /* 0x0000000000057919 */ /* 0x000e2e0000002100 */
[----:B------:R-:W-:Y:S01]  /*0020*/  S2UR UR4, SR_CTAID.Y ;  /* 0x00000000000479c3 */ /* 0x000fe20000002600 */
[----:B------:R-:W1:Y:S01]  /*0030*/  LDCU UR5, c[0x0][0x370] ;  /* 0x00006e00ff0577ac */ /* 0x000e620008000800 */
[----:B------:R-:W-:Y:S01]  /*0040*/  BSSY.RECONVERGENT B0, `(.L_x_0) ;  /* 0x0000036000007945 */ /* 0x000fe20003800200 */
[----:B------:R-:W2:Y:S01]  /*0050*/  S2R R3, SR_TID.Y ;  /* 0x0000000000037919 */ /* 0x000ea20000002200 */
[----:B------:R-:W3:Y:S04]  /*0060*/  LDCU.64 UR8, c[0x0][0x3a0] ;  /* 0x00007400ff0877ac */ /* 0x000ee80008000a00 */
[----:B------:R-:W1:Y:S01]  /*0070*/  S2UR UR6, SR_CTAID.X ;  /* 0x00000000000679c3 */ /* 0x000e620000002500 */
[----:B------:R-:W3:Y:S07]  /*0080*/  LDCU.64 UR10, c[0x0][0x398] ;  /* 0x00007300ff0a77ac */ /* 0x000eee0008000a00 */
[----:B------:R-:W0:Y:S01]  /*0090*/  LDC R2, c[0x0][0x360] ;  /* 0x0000d800ff027b82 */ /* 0x000e220000000800 */
[----:B------:R-:W2:Y:S01]  /*00a0*/  LDCU UR7, c[0x0][0x364] ;  /* 0x00006c80ff0777ac */ /* 0x000ea20008000800 */
[----:B-1----:R-:W-:-:S02]  /*00b0*/  UIMAD UR4, UR4, UR5, UR6 ;  /* 0x00000005040472a4 */ /* 0x002fc4000f8e0206 */
[----:B---3--:R-:W-:-:S04]  /*00c0*/  UIMAD UR6, UR9, UR10, URZ ;  /* 0x0000000a090672a4 */ /* 0x008fc8000f8e02ff */
[----:B------:R-:W-:Y:S01]  /*00d0*/  UIMAD UR6, UR8, UR11, UR6 ;  /* 0x0000000b080672a4 */ /* 0x000fe2000f8e0206 */
[----:B0-----:R-:W-:Y:S01]  /*00e0*/  IMAD R2, R2, UR4, R5 ;  /* 0x0000000402027c24 */ /* 0x001fe2000f8e0205 */
[----:B------:R-:W-:-:S03]  /*00f0*/  UIMAD.WIDE.U32 UR4, UR8, UR10, URZ ;  /* 0x0000000a080472a5 */ /* 0x000fc6000f8e00ff */
[----:B--2---:R-:W-:Y:S01]  /*0100*/  IMAD R2, R2, UR7, R3 ;  /* 0x0000000702027c24 */ /* 0x004fe2000f8e0203 */
[----:B------:R-:W-:-:S04]  /*0110*/  UIADD3 UR8, UPT, UPT, UR5, UR6, URZ ;  /* 0x0000000605087290 */ /* 0x000fc8000fffe0ff */
[----:B------:R-:W-:-:S04]  /*0120*/  SHF.R.S32.HI R3, RZ, 0x1f, R2 ;  /* 0x0000001fff037819 */ /* 0x000fc80000011402 */
[----:B------:R-:W-:-:S04]  /*0130*/  LOP3.LUT R0, R3, UR8, RZ, 0xfc, !PT ;  /* 0x0000000803007c12 */ /* 0x000fc8000f8efcff */
[----:B------:R-:W-:-:S13]  /*0140*/  ISETP.NE.U32.AND P0, PT, R0, RZ, PT ;  /* 0x000000ff0000720c */ /* 0x000fda0003f05070 */
[----:B------:R-:W-:Y:S05]  /*0150*/  @P0 BRA `(.L_x_1) ;  /* 0x0000000000580947 */ /* 0x000fea0003800000 */
[----:B------:R-:W0:Y:S01]  /*0160*/  I2F.U32.RP R0, UR4 ;  /* 0x0000000400007d06 */ /* 0x000e220008209000 */
[----:B------:R-:W-:Y:S01]  /*0170*/  ISETP.NE.U32.AND P2, PT, RZ, UR4, PT ;  /* 0x00000004ff007c0c */ /* 0x000fe2000bf45070 */
[----:B------:R-:W-:-:S06]  /*0180*/  IMAD.MOV.U32 R14, RZ, RZ, RZ ;  /* 0x000000ffff0e7224 */ /* 0x000fcc00078e00ff */
[----:B0-----:R-:W0:Y:S02]  /*0190*/  MUFU.RCP R0, R0 ;  /* 0x0000000000007308 */ /* 0x001e240000001000 */
[----:B0-----:R-:W-:-:S06]  /*01a0*/  VIADD R4, R0, 0xffffffe ;  /* 0x0ffffffe00047836 */ /* 0x001fcc0000000000 */
[----:B------:R0:W1:Y:S02]  /*01b0*/  F2I.FTZ.U32.TRUNC.NTZ R5, R4 ;  /* 0x0000000400057305 */ /* 0x000064000021f000 */
[----:B0-----:R-:W-:Y:S02]  /*01c0*/  IMAD.MOV.U32 R4, RZ, RZ, RZ ;  /* 0x000000ffff047224 */ /* 0x001fe400078e00ff */
[----:B-1----:R-:W-:-:S04]  /*01d0*/  IMAD.MOV R7, RZ, RZ, -R5 ;  /* 0x000000ffff077224 */ /* 0x002fc800078e0a05 */
[----:B------:R-:W-:-:S04]  /*01e0*/  IMAD R7, R7, UR4, RZ ;  /* 0x0000000407077c24 */ /* 0x000fc8000f8e02ff */
[----:B------:R-:W-:-:S06]  /*01f0*/  IMAD.HI.U32 R5, R5, R7, R4 ;  /* 0x0000000705057227 */ /* 0x000fcc00078e0004 */
[----:B------:R-:W-:-:S05]  /*0200*/  IMAD.HI.U32 R0, R5, R2, RZ ;  /* 0x0000000205007227 */ /* 0x000fca00078e00ff */
[----:B------:R-:W-:-:S05]  /*0210*/  IADD3 R5, PT, PT, -R0, RZ, RZ ;  /* 0x000000ff00057210 */ /* 0x000fca0007ffe1ff */
[----:B------:R-:W-:-:S05]  /*0220*/  IMAD R5, R5, UR4, R2 ;  /* 0x0000000405057c24 */ /* 0x000fca000f8e0202 */
[----:B------:R-:W-:-:S13]  /*0230*/  ISETP.GE.U32.AND P0, PT, R5, UR4, PT ;  /* 0x0000000405007c0c */ /* 0x000fda000bf06070 */
[----:B------:R-:W-:Y:S02]  /*0240*/  @P0 VIADD R5, R5, -UR4 ;  /* 0x8000000405050c36 */ /* 0x000fe40008000000 */
[----:B------:R-:W-:-:S03]  /*0250*/  @P0 VIADD R0, R0, 0x1 ;  /* 0x0000000100000836 */ /* 0x000fc60000000000 */
[----:B------:R-:W-:-:S13]  /*0260*/  ISETP.GE.U32.AND P1, PT, R5, UR4, PT ;  /* 0x0000000405007c0c */ /* 0x000fda000bf26070 */
[----:B------:R-:W-:Y:S02]  /*0270*/  @P1 IADD3 R0, PT, PT, R0, 0x1, RZ ;  /* 0x0000000100001810 */ /* 0x000fe40007ffe0ff */
[----:B------:R-:W-:-:S05]  /*0280*/  @!P2 LOP3.LUT R0, RZ, UR4, RZ, 0x33, !PT ;  /* 0x00000004ff00ac12 */ /* 0x000fca000f8e33ff */
[----:B------:R-:W-:-:S04]  /*0290*/  IMAD.MOV R5, RZ, RZ, -R0 ;  /* 0x000000ffff057224 */ /* 0x000fc800078e0a00 */
[----:B------:R-:W-:Y:S01]  /*02a0*/  IMAD R8, R5, UR4, R2 ;  /* 0x0000000405087c24 */ /* 0x000fe2000f8e0202 */
[----:B------:R-:W-:Y:S06]  /*02b0*/  BRA `(.L_x_2) ;  /* 0x0000000000387947 */ /* 0x000fec0003800000 */
.L_x_1:
[----:B------:R-:W-:Y:S01]  /*02c0*/  MOV R12, UR4 ;  /* 0x00000004000c7c02 */ /* 0x000fe20008000f00 */
[----:B------:R-:W-:Y:S01]  /*02d0*/  IMAD.U32 R13, RZ, RZ, UR5 ;  /* 0x00000005ff0d7e24 */ /* 0x000fe2000f8e00ff */
[----:B------:R-:W-:Y:S01]  /*02e0*/  MOV R14, R3 ;  /* 0x00000003000e7202 */ /* 0x000fe20000000f00 */
[----:B------:R-:W-:Y:S01]  /*02f0*/  IMAD.MOV.U32 R8, RZ, RZ, R2 ;  /* 0x000000ffff087224 */ /* 0x000fe200078e0002 */
[----:B------:R-:W-:Y:S01]  /*0300*/  MOV R10, 0x330 ;  /* 0x00000330000a7802 */ /* 0x000fe20000000f00 */
[----:B------:R-:W-:-:S07]  /*0310*/  IMAD.U32 R7, RZ, RZ, UR8 ;  /* 0x00000008ff077e24 */ /* 0x000fce000f8e00ff */
[----:B------:R-:W-:Y:S05]  /*0320*/  CALL.REL.NOINC `($__internal_0_$__cuda_sm20_div_s64) ;  /* 0x00000004009c7944 */ /* 0x000fea0003c00000 */
[----:B------:R-:W-:-:S05]  /*0330*/  IADD3 R7, P0, PT, RZ, -R5, RZ ;  /* 0x80000005ff077210 */ /* 0x000fca0007f1e0ff */
[----:B------:R-:W-:Y:S02]  /*0340*/  IMAD.X R0, RZ, RZ, ~R4, P0 ;  /* 0x000000ffff007224 */ /* 0x000fe400000e0e04 */
[----:B------:R-:W-:-:S04]  /*0350*/  IMAD.WIDE.U32 R8, R7, UR4, R2 ;  /* 0x0000000407087c25 */ /* 0x000fc8000f8e0002 */
[----:B------:R-:W-:-:S04]  /*0360*/  IMAD R0, R0, UR4, RZ ;  /* 0x0000000400007c24 */ /* 0x000fc8000f8e02ff */
[----:B------:R-:W-:Y:S01]  /*0370*/  IMAD R7, R7, UR8, R0 ;  /* 0x0000000807077c24 */ /* 0x000fe2000f8e0200 */
[----:B------:R-:W-:-:S03]  /*0380*/  MOV R0, R5 ;  /* 0x0000000500007202 */ /* 0x000fc60000000f00 */
[----:B------:R-:W-:-:S07]  /*0390*/  IMAD.IADD R14, R9, 0x1, R7 ;  /* 0x00000001090e7824 */ /* 0x000fce00078e0207 */
.L_x_2:
[----:B------:R-:W-:Y:S05]  /*03a0*/  BSYNC.RECONVERGENT B0 ;  /* 0x0000000000007941 */ /* 0x000fea0003800200 */
.L_x_0:
[----:B------:R-:W0:Y:S01]  /*03b0*/  LDCU UR6, c[0x0][0x39c] ;  /* 0x00007380ff0677ac */ /* 0x000e220008000800 */
[----:B------:R-:W-:Y:S01]  /*03c0*/  BSSY.RECONVERGENT B0, `(.L_x_3) ;  /* 0x0000023000007945 */ /* 0x000fe20003800200 */
[----:B------:R-:W-:Y:S02]  /*03d0*/  SHF.R.S32.HI R6, RZ, 0x1f, R0 ;  /* 0x0000001fff067819 */ /* 0x000fe40000011400 */
[----:B0-----:R-:W-:-:S04]  /*03e0*/  LOP3.LUT R4, R14, UR6, RZ, 0xfc, !PT ;  /* 0x000000060e047c12 */ /* 0x001fc8000f8efcff */
[----:B------:R-:W-:-:S13]  /*03f0*/  ISETP.NE.U32.AND P0, PT, R4, RZ, PT ;  /* 0x000000ff0400720c */ /* 0x000fda0003f05070 */
[----:B------:R-:W-:Y:S05]  /*0400*/  @P0 BRA `(.L_x_4) ;  /* 0x0000000000580947 */ /* 0x000fea0003800000 */
[----:B------:R-:W0:Y:S02]  /*0410*/  LDCU UR6, c[0x0][0x398] ;  /* 0x00007300ff0677ac */ /* 0x000e240008000800 */
[----:B0-----:R-:W0:Y:S01]  /*0420*/  I2F.U32.RP R7, UR6 ;  /* 0x0000000600077d06 */ /* 0x001e220008209000 */
[----:B------:R-:W-:-:S07]  /*0430*/  ISETP.NE.U32.AND P2, PT, RZ, UR6, PT ;  /* 0x00000006ff007c0c */ /* 0x000fce000bf45070 */
[----:B0-----:R-:W0:Y:S02]  /*0440*/  MUFU.RCP R7, R7 ;  /* 0x0000000700077308 */ /* 0x001e240000001000 */
[----:B0-----:R-:W-:-:S06]  /*0450*/  VIADD R4, R7, 0xffffffe ;  /* 0x0ffffffe07047836 */ /* 0x001fcc0000000000 */
[----:B------:R0:W1:Y:S02]  /*0460*/  F2I.FTZ.U32.TRUNC.NTZ R5, R4 ;  /* 0x0000000400057305 */ /* 0x000064000021f000 */
[----:B0-----:R-:W-:Y:S01]  /*0470*/  IMAD.MOV.U32 R4, RZ, RZ, RZ ;  /* 0x000000ffff047224 */ /* 0x001fe200078e00ff */
[----:B-1----:R-:W-:-:S05]  /*0480*/  IADD3 R9, PT, PT, RZ, -R5, RZ ;  /* 0x80000005ff097210 */ /* 0x002fca0007ffe0ff */
[----:B------:R-:W-:-:S04]  /*0490*/  IMAD R9, R9, UR6, RZ ;  /* 0x0000000609097c24 */ /* 0x000fc8000f8e02ff */
[----:B------:R-:W-:-:S06]  /*04a0*/  IMAD.HI.U32 R5, R5, R9, R4 ;  /* 0x0000000905057227 */ /* 0x000fcc00078e0004 */
[----:B------:R-:W-:-:S04]  /*04b0*/  IMAD.HI.U32 R5, R5, R8, RZ ;  /* 0x0000000805057227 */ /* 0x000fc800078e00ff */
[----:B------:R-:W-:-:S04]  /*04c0*/  IMAD.MOV R9, RZ, RZ, -R5 ;  /* 0x000000ffff097224 */ /* 0x000fc800078e0a05 */
[----:B------:R-:W-:-:S05]  /*04d0*/  IMAD R9, R9, UR6, R8 ;  /* 0x0000000609097c24 */ /* 0x000fca000f8e0208 */
[----:B------:R-:W-:-:S13]  /*04e0*/  ISETP.GE.U32.AND P0, PT, R9, UR6, PT ;  /* 0x0000000609007c0c */ /* 0x000fda000bf06070 */
[----:B------:R-:W-:Y:S01]  /*04f0*/  @P0 IADD3 R9, PT, PT, R9, -UR6, RZ ;  /* 0x8000000609090c10 */ /* 0x000fe2000fffe0ff */
[----:B------:R-:W-:-:S03]  /*0500*/  @P0 VIADD R5, R5, 0x1 ;  /* 0x0000000105050836 */ /* 0x000fc60000000000 */
[----:B------:R-:W-:-:S13]  /*0510*/  ISETP.GE.U32.AND P1, PT, R9, UR6, PT ;  /* 0x0000000609007c0c */ /* 0x000fda000bf26070 */
[----:B------:R-:W-:Y:S01]  /*0520*/  @P1 VIADD R5, R5, 0x1 ;  /* 0x0000000105051836 */ /* 0x000fe20000000000 */
[----:B------:R-:W-:-:S04]  /*0530*/  @!P2 LOP3.LUT R5, RZ, UR6, RZ, 0x33, !PT ;  /* 0x00000006ff05ac12 */ /* 0x000fc8000f8e33ff */
[----:B------:R-:W-:-:S05]  /*0540*/  IADD3 R7, PT, PT, -R5, RZ, RZ ;  /* 0x000000ff05077210 */ /* 0x000fca0007ffe1ff */
[----:B------:R-:W-:Y:S01]  /*0550*/  IMAD R8, R7, UR6, R8 ;  /* 0x0000000607087c24 */ /* 0x000fe2000f8e0208 */
[----:B------:R-:W-:Y:S06]  /*0560*/  BRA `(.L_x_5) ;  /* 0x0000000000207947 */ /* 0x000fec0003800000 */
.L_x_4:
[----:B------:R-:W0:Y:S01]  /*0570*/  LDCU.64 UR6, c[0x0][0x398] ;  /* 0x00007300ff0677ac */ /* 0x000e220008000a00 */
[----:B------:R-:W-:Y:S01]  /*0580*/  MOV R10, 0x5c0 ;  /* 0x000005c0000a7802 */ /* 0x000fe20000000f00 */
[----:B0-----:R-:W-:Y:S02]  /*0590*/  IMAD.U32 R12, RZ, RZ, UR6 ;  /* 0x00000006ff0c7e24 */ /* 0x001fe4000f8e00ff */
[----:B------:R-:W-:-:S07]  /*05a0*/  IMAD.U32 R7, RZ, RZ, UR7 ;  /* 0x00000007ff077e24 */ /* 0x000fce000f8e00ff */
[----:B------:R-:W-:Y:S05]  /*05b0*/  CALL.REL.NOINC `($__internal_0_$__cuda_sm20_div_s64) ;  /* 0x0000000000f87944 */ /* 0x000fea0003c00000 */
[----:B------:R-:W0:Y:S01]  /*05c0*/  LDCU UR6, c[0x0][0x398] ;  /* 0x00007300ff0677ac */ /* 0x000e220008000800 */
[----:B------:R-:W-:-:S05]  /*05d0*/  IADD3 R7, PT, PT, -R5, RZ, RZ ;  /* 0x000000ff05077210 */ /* 0x000fca0007ffe1ff */
[----:B0-----:R-:W-:-:S07]  /*05e0*/  IMAD R8, R7, UR6, R8 ;  /* 0x0000000607087c24 */ /* 0x001fce000f8e0208 */
.L_x_5:
[----:B------:R-:W-:Y:S05]  /*05f0*/  BSYNC.RECONVERGENT B0 ;  /* 0x0000000000007941 */ /* 0x000fea0003800200 */
.L_x_3:
[----:B------:R-:W0:Y:S01]  /*0600*/  LDCU UR6, c[0x0][0x3a4] ;  /* 0x00007480ff0677ac */ /* 0x000e220008000800 */
[----:B------:R-:W-:Y:S01]  /*0610*/  BSSY.RECONVERGENT B0, `(.L_x_6) ;  /* 0x000001a000007945 */ /* 0x000fe20003800200 */
        /* <DEDUP_REMOVED lines=9> */
[----:B0-----:R-:W-:Y:S02]  /*06b0*/  HFMA2 R6, -RZ, RZ, 0, 0 ;  /* 0x00000000ff067431 */ /* 0x001fe400000001ff */
[----:B-1----:R-:W-:-:S04]  /*06c0*/  IMAD.MOV R9, RZ, RZ, -R7 ;  /* 0x000000ffff097224 */ /* 0x002fc800078e0a07 */
[----:B------:R-:W-:-:S04]  /*06d0*/  IMAD R9, R9, UR6, RZ ;  /* 0x0000000609097c24 */ /* 0x000fc8000f8e02ff */
[----:B------:R-:W-:-:S06]  /*06e0*/  IMAD.HI.U32 R7, R7, R9, R6 ;  /* 0x0000000907077227 */ /* 0x000fcc00078e0006 */
[----:B------:R-:W-:-:S04]  /*06f0*/  IMAD.HI.U32 R7, R7, R0, RZ ;  /* 0x0000000007077227 */ /* 0x000fc800078e00ff */
[----:B------:R-:W-:-:S04]  /*0700*/  IMAD.MOV R7, RZ, RZ, -R7 ;  /* 0x000000ffff077224 */ /* 0x000fc800078e0a07 */
[----:B------:R-:W-:-:S05]  /*0710*/  IMAD R7, R7, UR6, R0 ;  /* 0x0000000607077c24 */ /* 0x000fca000f8e0200 */
[----:B------:R-:W-:-:S13]  /*0720*/  ISETP.GE.U32.AND P0, PT, R7, UR6, PT ;  /* 0x0000000607007c0c */ /* 0x000fda000bf06070 */
[----:B------:R-:W-:-:S05]  /*0730*/  @P0 VIADD R7, R7, -UR6 ;  /* 0x8000000607070c36 */ /* 0x000fca0008000000 */
[----:B------:R-:W-:-:S13]  /*0740*/  ISETP.GE.U32.AND P0, PT, R7, UR6, PT ;  /* 0x0000000607007c0c */ /* 0x000fda000bf06070 */
[----:B------:R-:W-:Y:S02]  /*0750*/  @P0 IADD3 R7, PT, PT, R7, -UR6, RZ ;  /* 0x8000000607070c10 */ /* 0x000fe4000fffe0ff */
[----:B------:R-:W-:Y:S01]  /*0760*/  @!P1 LOP3.LUT R7, RZ, UR6, RZ, 0x33, !PT ;  /* 0x00000006ff079c12 */ /* 0x000fe2000f8e33ff */
[----:B------:R-:W-:Y:S06]  /*0770*/  BRA `(.L_x_8) ;  /* 0x00000000000c7947 */ /* 0x000fec0003800000 */
.L_x_7:
[----:B------:R-:W-:-:S07]  /*0780*/  MOV R4, 0x7a0 ;  /* 0x000007a000047802 */ /* 0x000fce0000000f00 */
[----:B------:R-:W-:Y:S05]  /*0790*/  CALL.REL.NOINC `($__internal_1_$__cuda_sm20_rem_s64) ;  /* 0x0000000400cc7944 */ /* 0x000fea0003c00000 */
[----:B------:R-:W-:-:S07]  /*07a0*/  IMAD.MOV.U32 R7, RZ, RZ, R9 ;  /* 0x000000ffff077224 */ /* 0x000fce00078e0009 */
.L_x_8:
[----:B------:R-:W-:Y:S05]  /*07b0*/  BSYNC.RECONVERGENT B0 ;  /* 0x0000000000007941 */ /* 0x000fea0003800200 */
.L_x_6:
[----:B------:R-:W-:Y:S02]  /*07c0*/  UIMAD UR6, UR8, UR4, URZ ;  /* 0x00000004080672a4 */ /* 0x000fe4000f8e02ff */
[----:B------:R-:W-:Y:S02]  /*07d0*/  UIMAD.WIDE.U32 UR10, UR4, UR4, URZ ;  /* 0x00000004040a72a5 */ /* 0x000fe4000f8e00ff */
[----:B------:R-:W-:Y:S01]  /*07e0*/  UIMAD UR6, UR8, UR4, UR6 ;  /* 0x00000004080672a4 */ /* 0x000fe2000f8e0206 */
[----:B------:R-:W0:Y:S03]  /*07f0*/  LDCU UR7, c[0x0][0x3a0] ;  /* 0x00007400ff0777ac */ /* 0x000e260008000800 */
[----:B------:R-:W-:Y:S01]  /*0800*/  ISETP.LT.U32.AND P0, PT, R2, UR10, PT ;  /* 0x0000000a02007c0c */ /* 0x000fe2000bf01070 */
[----:B------:R-:W-:-:S06]  /*0810*/  UIADD3 UR6, UPT, UPT, UR11, UR6, URZ ;  /* 0x000000060b067290 */ /* 0x000fcc000fffe0ff */
[----:B------:R-:W-:-:S05]  /*0820*/  IMAD.U32 R9, RZ, RZ, UR6 ;  /* 0x00000006ff097e24 */ /* 0x000fca000f8e00ff */
[----:B------:R-:W-:Y:S01]  /*0830*/  ISETP.GT.AND.EX P0, PT, R9, R3, PT, P0 ;  /* 0x000000030900720c */ /* 0x000fe20003f04300 */
[----:B0-----:R-:W-:-:S12]  /*0840*/  IMAD R8, R8, UR7, R7 ;  /* 0x0000000708087c24 */ /* 0x001fd8000f8e0207 */
[----:B------:R-:W-:Y:S05]  /*0850*/  @!P0 EXIT ;  /* 0x000000000000894d */ /* 0x000fea0003800000 */
[----:B------:R-:W0:Y:S01]  /*0860*/  LDCU.128 UR8, c[0x0][0x380] ;  /* 0x00007000ff0877ac */ /* 0x000e220008000c00 */
[----:B------:R-:W-:Y:S02]  /*0870*/  IADD3 R5, PT, PT, -R7, R5, R0 ;  /* 0x0000000507057210 */ /* 0x000fe40007ffe100 */
[----:B------:R-:W-:Y:S01]  /*0880*/  SHF.R.S64 R6, RZ, 0x1d, R8 ;  /* 0x0000001dff067819 */ /* 0x000fe20000001008 */
[----:B------:R-:W1:Y:S01]  /*0890*/  LDCU.64 UR4, c[0x0][0x358] ;  /* 0x00006b00ff0477ac */ /* 0x000e620008000a00 */
[----:B------:R-:W-:Y:S01]  /*08a0*/  SHF.R.S64 R4, RZ, 0x1d, R5 ;  /* 0x0000001dff047819 */ /* 0x000fe20000001005 */
[----:B------:R-:W2:Y:S03]  /*08b0*/  LDCU.64 UR6, c[0x0][0x390] ;  /* 0x00007200ff0677ac */ /* 0x000ea60008000a00 */
[----:B0-----:R-:W-:Y:S02]  /*08c0*/  IADD3 R4, P0, PT, R4, UR8, RZ ;  /* 0x0000000804047c10 */ /* 0x001fe4000ff1e0ff */
[----:B------:R-:W-:-:S02]  /*08d0*/  IADD3 R6, P1, PT, R6, UR10, RZ ;  /* 0x0000000a06067c10 */ /* 0x000fc4000ff3e0ff */
[----:B------:R-:W-:Y:S02]  /*08e0*/  LEA.HI.X.SX32 R5, R5, UR9, 0x3, P0 ;  /* 0x0000000905057c11 */ /* 0x000fe400080f1eff */
[----:B------:R-:W-:-:S04]  /*08f0*/  LEA.HI.X.SX32 R7, R8, UR11, 0x3, P1 ;  /* 0x0000000b08077c11 */ /* 0x000fc800088f1eff */
[----:B-1----:R-:W3:Y:S04]  /*0900*/  LDG.E.64 R4, desc[UR4][R4.64] ;  /* 0x0000000404047981 */ /* 0x002ee8000c1e1b00 */
[----:B------:R-:W3:Y:S01]  /*0910*/  LDG.E.64 R6, desc[UR4][R6.64] ;  /* 0x0000000406067981 */ /* 0x000ee2000c1e1b00 */
[----:B--2---:R-:W-:Y:S01]  /*0920*/  LEA R10, P0, R2, UR6, 0x3 ;  /* 0x00000006020a7c11 */ /* 0x004fe2000f8018ff */
[-C--:B---3--:R-:W-:Y:S02]  /*0930*/  IMAD R11, R7, R4.reuse, RZ ;  /* 0x00000004070b7224 */ /* 0x088fe400078e02ff */
[----:B------:R-:W-:-:S04]  /*0940*/  IMAD.WIDE.U32 R8, R6, R4, RZ ;  /* 0x0000000406087225 */ /* 0x000fc800078e00ff */
[----:B------:R-:W-:Y:S01]  /*0950*/  IMAD R13, R5, R6, R11 ;  /* 0x00000006050d7224 */ /* 0x000fe200078e020b */
[----:B------:R-:W-:-:S04]  /*0960*/  LEA.HI.X R11, R2, UR7, R3, 0x3, P0 ;  /* 0x00000007020b7c11 */ /* 0x000fc800080f1c03 */
[----:B------:R-:W-:-:S05]  /*0970*/  IADD3 R9, PT, PT, R9, R13, RZ ;  /* 0x0000000d09097210 */ /* 0x000fca0007ffe0ff */
[----:B------:R-:W-:Y:S01]  /*0980*/  STG.E.64 desc[UR4][R10.64], R8 ;  /* 0x000000080a007986 */ /* 0x000fe2000c101b04 */
[----:B------:R-:W-:Y:S05]  /*0990*/  EXIT ;  /* 0x000000000000794d */ /* 0x000fea0003800000 */
        .weak           $__internal_0_$__cuda_sm20_div_s64
        .type           $__internal_0_$__cuda_sm20_div_s64,@function
        .size           $__internal_0_$__cuda_sm20_div_s64,($__internal_1_$__cuda_sm20_rem_s64 - $__internal_0_$__cuda_sm20_div_s64)
$__internal_0_$__cuda_sm20_div_s64:
[-C--:B------:R-:W-:Y:S02]  /*09a0*/  IADD3 R5, P1, PT, RZ, -R12.reuse, RZ ;  /* 0x8000000cff057210 */ /* 0x080fe40007f3e0ff */
[----:B------:R-:W-:Y:S02]  /*09b0*/  ISETP.GE.AND P0, PT, R7, RZ, PT ;  /* 0x000000ff0700720c */ /* 0x000fe40003f06270 */
[----:B------:R-:W-:Y:S01]  /*09c0*/  ISETP.GE.AND P3, PT, R14, RZ, PT ;  /* 0x000000ff0e00720c */ /* 0x000fe20003f66270 */
[----:B------:R-:W-:Y:S01]  /*09d0*/  IMAD.X R16, RZ, RZ, ~R7, P1 ;  /* 0x000000ffff107224 */ /* 0x000fe200008e0e07 */
[----:B------:R-:W-:-:S04]  /*09e0*/  SEL R4, R5, R12, !P0 ;  /* 0x0000000c05047207 */ /* 0x000fc80004000000 */
[----:B------:R-:W-:-:S04]  /*09f0*/  SEL R5, R16, R7, !P0 ;  /* 0x0000000710057207 */ /* 0x000fc80004000000 */
[----:B------:R-:W0:Y:S08]  /*0a00*/  I2F.U64.RP R9, R4 ;  /* 0x0000000400097312 */ /* 0x000e300000309000 */
[----:B0-----:R-:W0:Y:S02]  /*0a10*/  MUFU.RCP R9, R9 ;  /* 0x0000000900097308 */ /* 0x001e240000001000 */
[----:B0-----:R-:W-:-:S06]  /*0a20*/  VIADD R16, R9, 0x1ffffffe ;  /* 0x1ffffffe09107836 */ /* 0x001fcc0000000000 */
[----:B------:R-:W0:Y:S02]  /*0a30*/  F2I.U64.TRUNC R16, R16 ;  /* 0x0000001000107311 */ /* 0x000e24000020d800 */
[----:B0-----:R-:W-:-:S04]  /*0a40*/  IMAD.WIDE.U32 R18, R16, R4, RZ ;  /* 0x0000000410127225 */ /* 0x001fc800078e00ff */
[C---:B------:R-:W-:Y:S01]  /*0a50*/  IMAD R11, R16.reuse, R5, R19 ;  /* 0x00000005100b7224 */ /* 0x040fe200078e0213 */
[----:B------:R-:W-:Y:S01]  /*0a60*/  IADD3 R13, P0, PT, RZ, -R18, RZ ;  /* 0x80000012ff0d7210 */ /* 0x000fe20007f1e0ff */
[----:B------:R-:W-:Y:S02]  /*0a70*/  IMAD.MOV.U32 R19, RZ, RZ, R16 ;  /* 0x000000ffff137224 */ /* 0x000fe400078e0010 */
[----:B------:R-:W-:Y:S02]  /*0a80*/  IMAD R11, R17, R4, R11 ;  /* 0x00000004110b7224 */ /* 0x000fe400078e020b */
[----:B------:R-:W-:-:S03]  /*0a90*/  IMAD.HI.U32 R18, R16, R13, RZ ;  /* 0x0000000d10127227 */ /* 0x000fc600078e00ff */
[----:B------:R-:W-:-:S05]  /*0aa0*/  IADD3.X R11, PT, PT, RZ, ~R11, RZ, P0, !PT ;  /* 0x8000000bff0b7210 */ /* 0x000fca00007fe4ff */
[----:B------:R-:W-:-:S04]  /*0ab0*/  IMAD.WIDE.U32 R18, P0, R16, R11, R18 ;  /* 0x0000000b10127225 */ /* 0x000fc80007800012 */
[C---:B------:R-:W-:Y:S02]  /*0ac0*/  IMAD R9, R17.reuse, R11, RZ ;  /* 0x0000000b11097224 */ /* 0x040fe400078e02ff */
[----:B------:R-:W-:-:S04]  /*0ad0*/  IMAD.HI.U32 R18, P1, R17, R13, R18 ;  /* 0x0000000d11127227 */ /* 0x000fc80007820012 */
[----:B------:R-:W-:Y:S01]  /*0ae0*/  IMAD.HI.U32 R11, R17, R11, RZ ;  /* 0x0000000b110b7227 */ /* 0x000fe200078e00ff */
[----:B------:R-:W-:-:S03]  /*0af0*/  IADD3 R19, P2, PT, R9, R18, RZ ;  /* 0x0000001209137210 */ /* 0x000fc60007f5e0ff */
[----:B------:R-:W-:Y:S02]  /*0b00*/  IMAD.X R11, R11, 0x1, R17, P0 ;  /* 0x000000010b0b7824 */ /* 0x000fe400000e0611 */
[----:B------:R-:W-:-:S03]  /*0b10*/  IMAD.WIDE.U32 R16, R19, R4, RZ ;  /* 0x0000000413107225 */ /* 0x000fc600078e00ff */
[----:B------:R-:W-:Y:S01]  /*0b20*/  IADD3.X R11, PT, PT, RZ, RZ, R11, P2, P1 ;  /* 0x000000ffff0b7210 */ /* 0x000fe200017e240b */
[----:B------:R-:W-:Y:S01]  /*0b30*/  IMAD R9, R19, R5, R17 ;  /* 0x0000000513097224 */ /* 0x000fe200078e0211 */
[----:B------:R-:W-:-:S03]  /*0b40*/  IADD3 R17, P0, PT, RZ, -R16, RZ ;  /* 0x80000010ff117210 */ /* 0x000fc60007f1e0ff */
[----:B------:R-:W-:Y:S02]  /*0b50*/  IMAD R9, R11, R4, R9 ;  /* 0x000000040b097224 */ /* 0x000fe400078e0209 */
[----:B------:R-:W-:-:S03]  /*0b60*/  IMAD.HI.U32 R18, R19, R17, RZ ;  /* 0x0000001113127227 */ /* 0x000fc600078e00ff */
[----:B------:R-:W-:Y:S02]  /*0b70*/  IADD3.X R16, PT, PT, RZ, ~R9, RZ, P0, !PT ;  /* 0x80000009ff107210 */ /* 0x000fe400007fe4ff */
[----:B------:R-:W-:-:S03]  /*0b80*/  IADD3 R9, P4, PT, RZ, -R8, RZ ;  /* 0x80000008ff097210 */ /* 0x000fc60007f9e0ff */
[----:B------:R-:W-:Y:S01]  /*0b90*/  IMAD.WIDE.U32 R18, P0, R19, R16, R18 ;  /* 0x0000001013127225 */ /* 0x000fe20007800012 */
[----:B------:R-:W-:-:S03]  /*0ba0*/  SEL R9, R9, R8, !P3 ;  /* 0x0000000809097207 */ /* 0x000fc60005800000 */
[C---:B------:R-:W-:Y:S02]  /*0bb0*/  IMAD R13, R11.reuse, R16, RZ ;  /* 0x000000100b0d7224 */ /* 0x040fe400078e02ff */
[----:B------:R-:W-:Y:S01]  /*0bc0*/  IMAD.HI.U32 R18, P1, R11, R17, R18 ;  /* 0x000000110b127227 */ /* 0x000fe20007820012 */
[----:B------:R-:W-:-:S03]  /*0bd0*/  MOV R17, RZ ;  /* 0x000000ff00117202 */ /* 0x000fc60000000f00 */
[----:B------:R-:W-:Y:S01]  /*0be0*/  IMAD.HI.U32 R16, R11, R16, RZ ;  /* 0x000000100b107227 */ /* 0x000fe200078e00ff */
[----:B------:R-:W-:-:S03]  /*0bf0*/  IADD3 R18, P2, PT, R13, R18, RZ ;  /* 0x000000120d127210 */ /* 0x000fc60007f5e0ff */
[----:B------:R-:W-:Y:S02]  /*0c00*/  IMAD.X R15, RZ, RZ, ~R14, P4 ;  /* 0x000000ffff0f7224 */ /* 0x000fe400020e0e0e */
[----:B------:R-:W-:Y:S02]  /*0c10*/  IMAD.X R13, R16, 0x1, R11, P0 ;  /* 0x00000001100d7824 */ /* 0x000fe400000e060b */
[----:B------:R-:W-:Y:S01]  /*0c20*/  IMAD.HI.U32 R16, R18, R9, RZ ;  /* 0x0000000912107227 */ /* 0x000fe200078e00ff */
[----:B------:R-:W-:Y:S02]  /*0c30*/  SEL R11, R15, R14, !P3 ;  /* 0x0000000e0f0b7207 */ /* 0x000fe40005800000 */
[----:B------:R-:W-:-:S03]  /*0c40*/  IADD3.X R20, PT, PT, RZ, RZ, R13, P2, P1 ;  /* 0x000000ffff147210 */ /* 0x000fc600017e240d */
[----:B------:R-:W-:-:S04]  /*0c50*/  IMAD.WIDE.U32 R16, R18, R11, R16 ;  /* 0x0000000b12107225 */ /* 0x000fc800078e0010 */
[C---:B------:R-:W-:Y:S02]  /*0c60*/  IMAD R18, R20.reuse, R11, RZ ;  /* 0x0000000b14127224 */ /* 0x040fe400078e02ff */
[----:B------:R-:W-:-:S04]  /*0c70*/  IMAD.HI.U32 R15, P0, R20, R9, R16 ;  /* 0x00000009140f7227 */ /* 0x000fc80007800010 */
[----:B------:R-:W-:Y:S01]  /*0c80*/  IMAD.HI.U32 R13, R20, R11, RZ ;  /* 0x0000000b140d7227 */ /* 0x000fe200078e00ff */
[----:B------:R-:W-:-:S03]  /*0c90*/  IADD3 R15, P1, PT, R18, R15, RZ ;  /* 0x0000000f120f7210 */ /* 0x000fc60007f3e0ff */
[----:B------:R-:W-:Y:S02]  /*0ca0*/  IMAD.X R13, RZ, RZ, R13, P0 ;  /* 0x000000ffff0d7224 */ /* 0x000fe400000e060d */
[----:B------:R-:W-:-:S04]  /*0cb0*/  IMAD.WIDE.U32 R16, R15, R4, RZ ;  /* 0x000000040f107225 */ /* 0x000fc800078e00ff */
[----:B------:R-:W-:Y:S01]  /*0cc0*/  IMAD.X R13, RZ, RZ, R13, P1 ;  /* 0x000000ffff0d7224 */ /* 0x000fe200008e060d */
[----:B------:R-:W-:Y:S01]  /*0cd0*/  IADD3 R19, P1, PT, -R16, R9, RZ ;  /* 0x0000000910137210 */ /* 0x000fe20007f3e1ff */
[----:B------:R-:W-:-:S03]  /*0ce0*/  IMAD R17, R15, R5, R17 ;  /* 0x000000050f117224 */ /* 0x000fc600078e0211 */
[-C--:B------:R-:W-:Y:S01]  /*0cf0*/  ISETP.GE.U32.AND P0, PT, R19, R4.reuse, PT ;  /* 0x000000041300720c */ /* 0x080fe20003f06070 */
[----:B------:R-:W-:-:S05]  /*0d00*/  IMAD R16, R13, R4, R17 ;  /* 0x000000040d107224 */ /* 0x000fca00078e0211 */
[----:B------:R-:W-:Y:S02]  /*0d10*/  IADD3.X R17, PT, PT, ~R16, R11, RZ, P1, !PT ;  /* 0x0000000b10117210 */ /* 0x000fe40000ffe5ff */
[----:B------:R-:W-:Y:S02]  /*0d20*/  IADD3 R9, P1, PT, R19, -R4, RZ ;  /* 0x8000000413097210 */ /* 0x000fe40007f3e0ff */
[----:B------:R-:W-:Y:S02]  /*0d30*/  ISETP.GE.U32.AND.EX P0, PT, R17, R5, PT, P0 ;  /* 0x000000051100720c */ /* 0x000fe40003f06100 */
[----:B------:R-:W-:Y:S01]  /*0d40*/  IADD3 R16, P2, PT, R15, 0x1, RZ ;  /* 0x000000010f107810 */ /* 0x000fe20007f5e0ff */
[----:B------:R-:W-:Y:S01]  /*0d50*/  IMAD.X R11, R17, 0x1, ~R5, P1 ;  /* 0x00000001110b7824 */ /* 0x000fe200008e0e05 */
[----:B------:R-:W-:Y:S02]  /*0d60*/  SEL R9, R9, R19, P0 ;  /* 0x0000001309097207 */ /* 0x000fe40000000000 */
[----:B------:R-:W-:Y:S01]  /*0d70*/  SEL R15, R16, R15, P0 ;  /* 0x0000000f100f7207 */ /* 0x000fe20000000000 */
[----:B------:R-:W-:Y:S01]  /*0d80*/  IMAD.X R18, RZ, RZ, R13, P2 ;  /* 0x000000ffff127224 */ /* 0x000fe200010e060d */
[----:B------:R-:W-:-:S02]  /*0d90*/  SEL R11, R11, R17, P0 ;  /* 0x000000110b0b7207 */ /* 0x000fc40000000000 */
[----:B------:R-:W-:Y:S02]  /*0da0*/  ISETP.GE.U32.AND P1, PT, R9, R4, PT ;  /* 0x000000040900720c */ /* 0x000fe40003f26070 */
[----:B------:R-:W-:Y:S02]  /*0db0*/  SEL R16, R18, R13, P0 ;  /* 0x0000000d12107207 */ /* 0x000fe40000000000 */
[----:B------:R-:W-:Y:S02]  /*0dc0*/  IADD3 R4, P2, PT, R15, 0x1, RZ ;  /* 0x000000010f047810 */ /* 0x000fe40007f5e0ff */
[----:B------:R-:W-:Y:S02]  /*0dd0*/  ISETP.GE.U32.AND.EX P0, PT, R11, R5, PT, P1 ;  /* 0x000000050b00720c */ /* 0x000fe40003f06110 */
[----:B------:R-:W-:Y:S02]  /*0de0*/  IADD3.X R9, PT, PT, RZ, R16, RZ, P2, !PT ;  /* 0x00000010ff097210 */ /* 0x000fe400017fe4ff */
[----:B------:R-:W-:-:S02]  /*0df0*/  SEL R5, R4, R15, P0 ;  /* 0x0000000f04057207 */ /* 0x000fc40000000000 */
[----:B------:R-:W-:Y:S02]  /*0e00*/  LOP3.LUT R11, R7, R14, RZ, 0x3c, !PT ;  /* 0x0000000e070b7212 */ /* 0x000fe400078e3cff */
[----:B------:R-:W-:Y:S02]  /*0e10*/  SEL R4, R9, R16, P0 ;  /* 0x0000001009047207 */ /* 0x000fe40000000000 */
[-C--:B------:R-:W-:Y:S02]  /*0e20*/  IADD3 R14, P2, PT, RZ, -R5.reuse, RZ ;  /* 0x80000005ff0e7210 */ /* 0x080fe40007f5e0ff */
[----:B------:R-:W-:Y:S02]  /*0e30*/  ISETP.NE.U32.AND P0, PT, R12, RZ, PT ;  /* 0x000000ff0c00720c */ /* 0x000fe40003f05070 */
[----:B------:R-:W-:Y:S01]  /*0e40*/  ISETP.GE.AND P1, PT, R11, RZ, PT ;  /* 0x000000ff0b00720c */ /* 0x000fe20003f26270 */
[----:B------:R-:W-:Y:S01]  /*0e50*/  IMAD.X R9, RZ, RZ, ~R4, P2 ;  /* 0x000000ffff097224 */ /* 0x000fe200010e0e04 */
[----:B------:R-:W-:Y:S01]  /*0e60*/  ISETP.NE.AND.EX P0, PT, R7, RZ, PT, P0 ;  /* 0x000000ff0700720c */ /* 0x000fe20003f05300 */
[----:B------:R-:W-:Y:S01]  /*0e70*/  IMAD.MOV.U32 R11, RZ, RZ, 0x0 ;  /* 0x00000000ff0b7424 */ /* 0x000fe200078e00ff */
[----:B------:R-:W-:-:S02]  /*0e80*/  SEL R5, R14, R5, !P1 ;  /* 0x000000050e057207 */ /* 0x000fc40004800000 */
[----:B------:R-:W-:Y:S02]  /*0e90*/  SEL R4, R9, R4, !P1 ;  /* 0x0000000409047207 */ /* 0x000fe40004800000 */
[----:B------:R-:W-:Y:S02]  /*0ea0*/  SEL R5, R5, 0xffffffff, P0 ;  /* 0xffffffff05057807 */ /* 0x000fe40000000000 */
[----:B------:R-:W-:Y:S01]  /*0eb0*/  SEL R4, R4, 0xffffffff, P0 ;  /* 0xffffffff04047807 */ /* 0x000fe20000000000 */
[----:B------:R-:W-:Y:S06]  /*0ec0*/  RET.REL.NODEC R10 `(_Z18per_element_kernelPlS_S_ll) ;  /* 0xfffffff00a4c7950 */ /* 0x000fec0003c3ffff */
        .weak           $__internal_1_$__cuda_sm20_rem_s64
        .type           $__internal_1_$__cuda_sm20_rem_s64,@function
        .size           $__internal_1_$__cuda_sm20_rem_s64,(.L_x_35 - $__internal_1_$__cuda_sm20_rem_s64)
$__internal_1_$__cuda_sm20_rem_s64:
[----:B------:R-:W0:Y:S02]  /*0ed0*/  LDCU.64 UR10, c[0x0][0x3a0] ;  /* 0x00007400ff0a77ac */ /* 0x000e240008000a00 */
[----:B0-----:R-:W-:Y:S02]  /*0ee0*/  UIADD3 UR6, UP1, UPT, URZ, -UR10, URZ ;  /* 0x8000000aff067290 */ /* 0x001fe4000ff3e0ff */
[----:B------:R-:W-:Y:S02]  /*0ef0*/  UISETP.GE.AND UP0, UPT, UR11, URZ, UPT ;  /* 0x000000ff0b00728c */ /* 0x000fe4000bf06270 */
[----:B------:R-:W-:Y:S02]  /*0f00*/  UIADD3.X UR7, UPT, UPT, URZ, ~UR11, URZ, UP1, !UPT ;  /* 0x8000000bff077290 */ /* 0x000fe40008ffe4ff */
[----:B------:R-:W-:Y:S02]  /*0f10*/  USEL UR6, UR6, UR10, !UP0 ;  /* 0x0000000a06067287 */ /* 0x000fe4000c000000 */
[----:B------:R-:W-:-:S09]  /*0f20*/  USEL UR7, UR7, UR11, !UP0 ;  /* 0x0000000b07077287 */ /* 0x000fd2000c000000 */
[----:B------:R-:W0:Y:S08]  /*0f30*/  I2F.U64.RP R7, UR6 ;  /* 0x0000000600077d12 */ /* 0x000e300008309000 */
[----:B0-----:R-:W0:Y:S02]  /*0f40*/  MUFU.RCP R7, R7 ;  /* 0x0000000700077308 */ /* 0x001e240000001000 */
[----:B0-----:R-:W-:-:S06]  /*0f50*/  IADD3 R10, PT, PT, R7, 0x1ffffffe, RZ ;  /* 0x1ffffffe070a7810 */ /* 0x001fcc0007ffe0ff */
[----:B------:R-:W0:Y:S02]  /*0f60*/  F2I.U64.TRUNC R10, R10 ;  /* 0x0000000a000a7311 */ /* 0x000e24000020d800 */
[----:B0-----:R-:W-:-:S04]  /*0f70*/  IMAD.WIDE.U32 R12, R10, UR6, RZ ;  /* 0x000000060a0c7c25 */ /* 0x001fc8000f8e00ff */
[C---:B------:R-:W-:Y:S01]  /*0f80*/  IMAD R9, R10.reuse, UR7, R13 ;  /* 0x000000070a097c24 */ /* 0x040fe2000f8e020d */
[----:B------:R-:W-:Y:S01]  /*0f90*/  IADD3 R15, P0, PT, RZ, -R12, RZ ;  /* 0x8000000cff0f7210 */ /* 0x000fe20007f1e0ff */
[----:B------:R-:W-:Y:S02]  /*0fa0*/  IMAD.MOV.U32 R13, RZ, RZ, R10 ;  /* 0x000000ffff0d7224 */ /* 0x000fe400078e000a */
[----:B------:R-:W-:Y:S02]  /*0fb0*/  IMAD R9, R11, UR6, R9 ;  /* 0x000000060b097c24 */ /* 0x000fe4000f8e0209 */
[----:B------:R-:W-:-:S04]  /*0fc0*/  IMAD.HI.U32 R12, R10, R15, RZ ;  /* 0x0000000f0a0c7227 */ /* 0x000fc800078e00ff */
[----:B------:R-:W-:-:S04]  /*0fd0*/  IMAD.X R9, RZ, RZ, ~R9, P0 ;  /* 0x000000ffff097224 */ /* 0x000fc800000e0e09 */
[----:B------:R-:W-:-:S04]  /*0fe0*/  IMAD.WIDE.U32 R12, P0, R10, R9, R12 ;  /* 0x000000090a0c7225 */ /* 0x000fc8000780000c */
[C---:B------:R-:W-:Y:S02]  /*0ff0*/  IMAD R17, R11.reuse, R9, RZ ;  /* 0x000000090b117224 */ /* 0x040fe400078e02ff */
[----:B------:R-:W-:-:S04]  /*1000*/  IMAD.HI.U32 R12, P1, R11, R15, R12 ;  /* 0x0000000f0b0c7227 */ /* 0x000fc8000782000c */
[----:B------:R-:W-:Y:S01]  /*1010*/  IMAD.HI.U32 R7, R11, R9, RZ ;  /* 0x000000090b077227 */ /* 0x000fe200078e00ff */
[----:B------:R-:W-:-:S04]  /*1020*/  IADD3 R13, P2, PT, R17, R12, RZ ;  /* 0x0000000c110d7210 */ /* 0x000fc80007f5e0ff */
[----:B------:R-:W-:Y:S01]  /*1030*/  IADD3.X R7, PT, PT, R7, R11, RZ, P0, !PT ;  /* 0x0000000b07077210 */ /* 0x000fe200007fe4ff */
[----:B------:R-:W-:-:S03]  /*1040*/  IMAD.WIDE.U32 R10, R13, UR6, RZ ;  /* 0x000000060d0a7c25 */ /* 0x000fc6000f8e00ff */
[----:B------:R-:W-:Y:S01]  /*1050*/  IADD3.X R9, PT, PT, RZ, RZ, R7, P2, P1 ;  /* 0x000000ffff097210 */ /* 0x000fe200017e2407 */
[----:B------:R-:W-:Y:S01]  /*1060*/  IMAD R12, R13, UR7, R11 ;  /* 0x000000070d0c7c24 */ /* 0x000fe2000f8e020b */
[----:B------:R-:W-:Y:S02]  /*1070*/  IADD3 R11, P0, PT, RZ, -R10, RZ ;  /* 0x8000000aff0b7210 */ /* 0x000fe40007f1e0ff */
[----:B------:R-:W-:Y:S01]  /*1080*/  ISETP.GE.AND P1, PT, R6, RZ, PT ;  /* 0x000000ff0600720c */ /* 0x000fe20003f26270 */
[----:B------:R-:W-:Y:S02]  /*1090*/  IMAD R7, R9, UR6, R12 ;  /* 0x0000000609077c24 */ /* 0x000fe4000f8e020c */
[----:B------:R-:W-:-:S04]  /*10a0*/  IMAD.HI.U32 R12, R13, R11, RZ ;  /* 0x0000000b0d0c7227 */ /* 0x000fc800078e00ff */
[----:B------:R-:W-:Y:S01]  /*10b0*/  IMAD.X R10, RZ, RZ, ~R7, P0 ;  /* 0x000000ffff0a7224 */ /* 0x000fe200000e0e07 */
[----:B------:R-:W-:-:S03]  /*10c0*/  IADD3 R7, P4, PT, RZ, -R0, RZ ;  /* 0x80000000ff077210 */ /* 0x000fc60007f9e0ff */
[----:B------:R-:W-:Y:S01]  /*10d0*/  IMAD.WIDE.U32 R12, P0, R13, R10, R12 ;  /* 0x0000000a0d0c7225 */ /* 0x000fe2000780000c */
[----:B------:R-:W-:-:S03]  /*10e0*/  SEL R7, R7, R0, !P1 ;  /* 0x0000000007077207 */ /* 0x000fc60004800000 */
[----:B------:R-:W-:-:S04]  /*10f0*/  IMAD.HI.U32 R12, P2, R9, R11, R12 ;  /* 0x0000000b090c7227 */ /* 0x000fc8000784000c */
[CC--:B------:R-:W-:Y:S02]  /*1100*/  IMAD R11, R9.reuse, R10.reuse, RZ ;  /* 0x0000000a090b7224 */ /* 0x0c0fe400078e02ff */
[----:B------:R-:W-:-:S03]  /*1110*/  IMAD.HI.U32 R10, R9, R10, RZ ;  /* 0x0000000a090a7227 */ /* 0x000fc600078e00ff */
[----:B------:R-:W-:Y:S01]  /*1120*/  IADD3 R12, P3, PT, R11, R12, RZ ;  /* 0x0000000c0b0c7210 */ /* 0x000fe20007f7e0ff */
[----:B------:R-:W-:Y:S01]  /*1130*/  IMAD.X R13, RZ, RZ, ~R6, P4 ;  /* 0x000000ffff0d7224 */ /* 0x000fe200020e0e06 */
[----:B------:R-:W-:Y:S01]  /*1140*/  IADD3.X R9, PT, PT, R10, R9, RZ, P0, !PT ;  /* 0x000000090a097210 */ /* 0x000fe200007fe4ff */
[----:B------:R-:W-:Y:S02]  /*1150*/  IMAD.MOV.U32 R11, RZ, RZ, RZ ;  /* 0x000000ffff0b7224 */ /* 0x000fe400078e00ff */
        /* <DEDUP_REMOVED lines=9> */
[----:B------:R-:W-:-:S03]  /*11f0*/  IMAD.WIDE.U32 R10, R9, UR6, RZ ;  /* 0x00000006090a7c25 */ /* 0x000fc6000f8e00ff */
[----:B------:R-:W-:Y:S01]  /*1200*/  IADD3.X R6, PT, PT, RZ, R6, RZ, P2, !PT ;  /* 0x00000006ff067210 */ /* 0x000fe200017fe4ff */
[----:B------:R-:W-:Y:S01]  /*1210*/  IMAD R9, R9, UR7, R11 ;  /* 0x0000000709097c24 */ /* 0x000fe2000f8e020b */
[----:B------:R-:W-:-:S03]  /*1220*/  IADD3 R11, P2, PT, -R10, R7, RZ ;  /* 0x000000070a0b7210 */ /* 0x000fc60007f5e1ff */
[----:B------:R-:W-:Y:S01]  /*1230*/  IMAD R6, R6, UR6, R9 ;  /* 0x0000000606067c24 */ /* 0x000fe2000f8e0209 */
[----:B------:R-:W-:-:S03]  /*1240*/  ISETP.GE.U32.AND P0, PT, R11, UR6, PT ;  /* 0x000000060b007c0c */ /* 0x000fc6000bf06070 */
[----:B------:R-:W-:Y:S01]  /*1250*/  IMAD.X R10, R13, 0x1, ~R6, P2 ;  /* 0x000000010d0a7824 */ /* 0x000fe200010e0e06 */
[----:B------:R-:W-:-:S04]  /*1260*/  IADD3 R6, P2, PT, R11, -UR6, RZ ;  /* 0x800000060b067c10 */ /* 0x000fc8000ff5e0ff */
[C---:B------:R-:W-:Y:S02]  /*1270*/  ISETP.GE.U32.AND.EX P0, PT, R10.reuse, UR7, PT, P0 ;  /* 0x000000070a007c0c */ /* 0x040fe4000bf06100 */
[----:B------:R-:W-:Y:S02]  /*1280*/  IADD3.X R7, PT, PT, R10, ~UR7, RZ, P2, !PT ;  /* 0x800000070a077c10 */ /* 0x000fe400097fe4ff */
[----:B------:R-:W-:Y:S02]  /*1290*/  SEL R6, R6, R11, P0 ;  /* 0x0000000b06067207 */ /* 0x000fe40000000000 */
[----:B------:R-:W-:Y:S02]  /*12a0*/  SEL R7, R7, R10, P0 ;  /* 0x0000000a07077207 */ /* 0x000fe40000000000 */
[C---:B------:R-:W-:Y:S01]  /*12b0*/  ISETP.GE.U32.AND P0, PT, R6.reuse, UR6, PT ;  /* 0x0000000606007c0c */ /* 0x040fe2000bf06070 */
[----:B------:R-:W-:-:S03]  /*12c0*/  VIADD R9, R6, -UR6 ;  /* 0x8000000606097c36 */ /* 0x000fc60008000000 */
[----:B------:R-:W-:Y:S01]  /*12d0*/  ISETP.GE.U32.AND.EX P0, PT, R7, UR7, PT, P0 ;  /* 0x0000000707007c0c */ /* 0x000fe2000bf06100 */
[----:B------:R-:W-:-:S03]  /*12e0*/  HFMA2 R7, -RZ, RZ, 0, 0 ;  /* 0x00000000ff077431 */ /* 0x000fc600000001ff */
[----:B------:R-:W-:Y:S02]  /*12f0*/  SEL R9, R9, R6, P0 ;  /* 0x0000000609097207 */ /* 0x000fe40000000000 */
[----:B------:R-:W-:Y:S02]  /*1300*/  ISETP.NE.U32.AND P0, PT, RZ, UR10, PT ;  /* 0x0000000aff007c0c */ /* 0x000fe4000bf05070 */
[-C--:B------:R-:W-:Y:S02]  /*1310*/  IADD3 R6, PT, PT, RZ, -R9.reuse, RZ ;  /* 0x80000009ff067210 */ /* 0x080fe40007ffe0ff */
[----:B------:R-:W-:Y:S02]  /*1320*/  ISETP.NE.AND.EX P0, PT, RZ, UR11, PT, P0 ;  /* 0x0000000bff007c0c */ /* 0x000fe4000bf05300 */
[----:B------:R-:W-:Y:S01]  /*1330*/  SEL R9, R6, R9, !P1 ;  /* 0x0000000906097207 */ /* 0x000fe20004800000 */
[----:B------:R-:W-:-:S03]  /*1340*/  IMAD.MOV.U32 R6, RZ, RZ, R4 ;  /* 0x000000ffff067224 */ /* 0x000fc600078e0004 */
[----:B------:R-:W-:Y:S01]  /*1350*/  SEL R9, R9, 0xffffffff, P0 ;  /* 0xffffffff09097807 */ /* 0x000fe20000000000 */
[----:B------:R-:W-:Y:S06]  /*1360*/  RET.REL.NODEC R6 `(_Z18per_element_kernelPlS_S_ll) ;  /* 0xffffffec06247950 */ /* 0x000fec0003c3ffff */
.L_x_9:
[----:B------:R-:W-:-:S00]  /*1370*/  BRA `(.L_x_9) ;  /* 0xfffffffc00fc7947 */ /* 0x000fc0000383ffff */
[----:B------:R-:W-:-:S00]  /*1380*/  NOP ;  /* 0x0000000000007918 */ /* 0x000fc00000000000 */
[----:B------:R-:W-:-:S00]  /*1390*/  NOP ;  /* 0x0000000000007918 */ /* 0x000fc00000000000 */
[----:B------:R-:W-:-:S00]  /*13a0*/  NOP ;  /* 0x0000000000007918 */ /* 0x000fc00000000000 */
[----:B------:R-:W-:-:S00]  /*13b0*/  NOP ;  /* 0x0000000000007918 */ /* 0x000fc00000000000 */
[----:B------:R-:W-:-:S00]  /*13c0*/  NOP ;  /* 0x0000000000007918 */ /* 0x000fc00000000000 */
[----:B------:R-:W-:-:S00]  /*13d0*/  NOP ;  /* 0x0000000000007918 */ /* 0x000fc00000000000 */
[----:B------:R-:W-:-:S00]  /*13e0*/  NOP ;  /* 0x0000000000007918 */ /* 0x000fc00000000000 */
[----:B------:R-:W-:-:S00]  /*13f0*/  NOP ;  /* 0x0000000000007918 */ /* 0x000fc00000000000 */
.L_x_35:


//--------------------- .text._Z20per_column_AB_kernelPlS_S_ll --------------------------
	.section	.text._Z20per_column_AB_kernelPlS_S_ll,"ax",@progbits
	.align	128
        .global         _Z20per_column_AB_kernelPlS_S_ll
        .type           _Z20per_column_AB_kernelPlS_S_ll,@function
        .size           _Z20per_column_AB_kernelPlS_S_ll,(.L_x_37 - _Z20per_column_AB_kernelPlS_S_ll)
        .other          _Z20per_column_AB_kernelPlS_S_ll,@"STO_CUDA_ENTRY STV_DEFAULT"
_Z20per_column_AB_kernelPlS_S_ll:
.text._Z20per_column_AB_kernelPlS_S_ll:
[----:B------:R-:W-:Y:S01]  /*0000*/  LDC R1, c[0x0][0x37c] ;  /* 0x0000df00ff017b82 */ /* 0x000fe20000000800 */
[----:B------:R-:W0:Y:S02]  /*0010*/  LDCU.64 UR10, c[0x0][0x398] ;  /* 0x00007300ff0a77ac */ /* 0x000e240008000a00 */
[----:B0-----:R-:W-:-:S04]  /*0020*/  UISETP.GE.U32.AND UP0, UPT, UR10, 0x1, UPT ;  /* 0x000000010a00788c */ /* 0x001fc8000bf06070 */
[----:B------:R-:W-:-:S06]  /*0030*/  UISETP.GE.AND.EX UP0, UPT, UR11, URZ, UPT, UP0 ;  /* 0x000000ff0b00728c */ /* 0x000fcc000bf06300 */
[----:B------:R-:W-:-:S13]  /*0040*/  PLOP3.LUT P0, PT, PT, PT, UP0, 0x80, 0x8 ;  /* 0x000000000008781c */ /* 0x000fda0003f0f008 */
[----:B------:R-:W-:Y:S05]  /*0050*/  @!P0 EXIT ;  /* 0x000000000000894d */ /* 0x000fea0003800000 */
[----:B------:R-:W0:Y:S01]  /*0060*/  S2R R0, SR_TID.X ;  /* 0x0000000000007919 */ /* 0x000e220000002100 */
[----:B------:R-:W0:Y:S01]  /*0070*/  LDCU UR7, c[0x0][0x360] ;  /* 0x00006c00ff0777ac */ /* 0x000e220008000800 */
[----:B------:R-:W1:Y:S01]  /*0080*/  S2UR UR13, SR_CTAID.X ;  /* 0x00000000000d79c3 */ /* 0x000e620000002500 */
[----:B------:R-:W0:Y:S01]  /*0090*/  S2R R3, SR_TID.Y ;  /* 0x0000000000037919 */ /* 0x000e220000002200 */
[----:B------:R-:W2:Y:S01]  /*00a0*/  LDCU.64 UR14, c[0x0][0x3a0] ;  /* 0x00007400ff0e77ac */ /* 0x000ea20008000a00 */
[----:B------:R-:W-:Y:S01]  /*00b0*/  ULOP3.LUT UR8, UR11, 0x7fffffff, URZ, 0xc0, !UPT ;  /* 0x7fffffff0b087892 */ /* 0x000fe2000f8ec0ff */
[----:B------:R-:W3:Y:S01]  /*00c0*/  LDCU.64 UR16, c[0x0][0x358] ;  /* 0x00006b00ff1077ac */ /* 0x000ee20008000a00 */
[----:B--2---:R-:W-:Y:S01]  /*00d0*/  UIMAD UR6, UR15, UR10, URZ ;  /* 0x0000000a0f0672a4 */ /* 0x004fe2000f8e02ff */
[----:B------:R-:W-:Y:S01]  /*00e0*/  MOV R7, UR14 ;  /* 0x0000000e00077c02 */ /* 0x000fe20008000f00 */
[----:B------:R-:W-:Y:S01]  /*00f0*/  IMAD.U32 R5, RZ, RZ, UR15 ;  /* 0x0000000fff057e24 */ /* 0x000fe2000f8e00ff */
[----:B------:R-:W-:-:S02]  /*0100*/  UIMAD.WIDE.U32 UR4, UR14, UR10, URZ ;  /* 0x0000000a0e0472a5 */ /* 0x000fc4000f8e00ff */
[----:B------:R-:W-:Y:S01]  /*0110*/  IMAD.U32 R4, RZ, RZ, UR14 ;  /* 0x0000000eff047e24 */ /* 0x000fe2000f8e00ff */
[----:B------:R-:W-:Y:S02]  /*0120*/  UIMAD UR6, UR11, UR14, UR6 ;  /* 0x0000000e0b0672a4 */ /* 0x000fe4000f8e0206 */
[----:B------:R-:W-:Y:S01]  /*0130*/  IMAD.U32 R6, RZ, RZ, UR14 ;  /* 0x0000000eff067e24 */ /* 0x000fe2000f8e00ff */
[----:B------:R-:W-:Y:S01]  /*0140*/  MOV R15, UR14 ;  /* 0x0000000e000f7c02 */ /* 0x000fe20008000f00 */
[----:B------:R-:W-:Y:S01]  /*0150*/  IMAD.U32 R17, RZ, RZ, UR14 ;  /* 0x0000000eff117e24 */ /* 0x000fe2000f8e00ff */
[----:B------:R-:W-:Y:S01]  /*0160*/  UIADD3 UR5, UPT, UPT, UR5, UR6, URZ ;  /* 0x0000000605057290 */ /* 0x000fe2000fffe0ff */
[----:B------:R-:W-:Y:S01]  /*0170*/  IMAD.U32 R19, RZ, RZ, UR14 ;  /* 0x0000000eff137e24 */ /* 0x000fe2000f8e00ff */
[----:B------:R-:W-:Y:S01]  /*0180*/  UIMAD UR10, UR15, 0x30, URZ ;  /* 0x000000300f0a78a4 */ /* 0x000fe2000f8e02ff */
[----:B0-----:R-:W-:Y:S01]  /*0190*/  IMAD R0, R3, UR7, R0 ;  /* 0x0000000703007c24 */ /* 0x001fe2000f8e0200 */
[----:B------:R-:W-:Y:S01]  /*01a0*/  UIMAD UR11, UR15, 0x28, URZ ;  /* 0x000000280f0b78a4 */ /* 0x000fe2000f8e02ff */
[----:B------:R-:W-:Y:S01]  /*01b0*/  IMAD.U32 R3, RZ, RZ, UR14 ;  /* 0x0000000eff037e24 */ /* 0x000fe2000f8e00ff */
[----:B------:R-:W-:Y:S01]  /*01c0*/  UIMAD UR12, UR15, 0x18, URZ ;  /* 0x000000180f0c78a4 */ /* 0x000fe2000f8e02ff */
[----:B------:R-:W-:Y:S01]  /*01d0*/  IMAD.WIDE.U32 R12, R0, 0x8, RZ ;  /* 0x00000008000c7825 */ /* 0x000fe200078e00ff */
[----:B------:R-:W-:-:S02]  /*01e0*/  UIMAD UR6, UR5, UR4, URZ ;  /* 0x00000004050672a4 */ /* 0x000fc4000f8e02ff */
[----:B------:R-:W-:Y:S01]  /*01f0*/  UIMAD UR7, UR15, 0x38, URZ ;  /* 0x000000380f0778a4 */ /* 0x000fe2000f8e02ff */
[-C--:B------:R-:W-:Y:S01]  /*0200*/  LEA R2, P0, R3, R12.reuse, 0x5 ;  /* 0x0000000c03027211 */ /* 0x080fe200078028ff */
[----:B------:R-:W-:Y:S01]  /*0210*/  IMAD.WIDE.U32 R16, R17, 0x30, R12 ;  /* 0x0000003011107825 */ /* 0x000fe200078e000c */
[C---:B------:R-:W-:Y:S01]  /*0220*/  LEA R3, P1, R7.reuse, R12, 0x4 ;  /* 0x0000000c07037211 */ /* 0x040fe200078220ff */
[----:B------:R-:W-:Y:S01]  /*0230*/  UIMAD.WIDE.U32 UR18, UR4, UR4, URZ ;  /* 0x00000004041272a5 */ /* 0x000fe2000f8e00ff */
[-C--:B------:R-:W-:Y:S01]  /*0240*/  LEA.HI.X R4, R4, R13.reuse, R5, 0x5, P0 ;  /* 0x0000000d04047211 */ /* 0x080fe200000f2c05 */
[----:B------:R-:W-:Y:S01]  /*0250*/  IMAD.HI.U32 R7, R7, 0x18, R12 ;  /* 0x0000001807077827 */ /* 0x000fe200078e000c */
[----:B------:R-:W-:Y:S01]  /*0260*/  LEA.HI.X R5, R6, R13, R5, 0x4, P1 ;  /* 0x0000000d06057211 */ /* 0x000fe200008f2405 */
[----:B------:R-:W-:Y:S01]  /*0270*/  UIMAD UR5, UR5, UR4, UR6 ;  /* 0x00000004050572a4 */ /* 0x000fe2000f8e0206 */
[----:B------:R-:W-:Y:S01]  /*0280*/  IADD3 R6, P0, PT, R0, UR14, RZ ;  /* 0x0000000e00067c10 */ /* 0x000fe2000ff1e0ff */
[----:B------:R-:W-:Y:S01]  /*0290*/  IMAD.WIDE.U32 R18, R19, 0x28, R12 ;  /* 0x0000002813127825 */ /* 0x000fe200078e000c */
[----:B------:R-:W-:Y:S01]  /*02a0*/  IADD3 R10, PT, PT, R17, UR10, RZ ;  /* 0x0000000a110a7c10 */ /* 0x000fe2000fffe0ff */
[----:B------:R-:W-:-:S02]  /*02b0*/  USHF.L.U64.HI UR20, UR14, 0x6, UR15 ;  /* 0x000000060e147899 */ /* 0x000fc4000801020f */
[----:B------:R-:W-:Y:S01]  /*02c0*/  IADD3.X R9, PT, PT, RZ, UR15, RZ, P0, !PT ;  /* 0x0000000fff097c10 */ /* 0x000fe200087fe4ff */
[----:B------:R-:W-:Y:S01]  /*02d0*/  IMAD.WIDE.U32 R14, R15, 0x38, R12 ;  /* 0x000000380f0e7825 */ /* 0x000fe200078e000c */
[----:B------:R-:W-:Y:S02]  /*02e0*/  UIADD3 UR9, UPT, UPT, UR19, UR5, URZ ;  /* 0x0000000513097290 */ /* 0x000fe4000fffe0ff */
[----:B------:R-:W-:Y:S01]  /*02f0*/  SHF.L.U64.HI R8, R6, 0x3, R9 ;  /* 0x0000000306087819 */ /* 0x000fe20000010209 */
[----:B------:R-:W-:Y:S01]  /*0300*/  VIADD R7, R7, UR12 ;  /* 0x0000000c07077c36 */ /* 0x000fe20008000000 */
[----:B------:R-:W-:Y:S01]  /*0310*/  UMOV UR6, URZ ;  /* 0x000000ff00067c82 */ /* 0x000fe20008000000 */
[----:B------:R-:W-:Y:S02]  /*0320*/  VIADD R11, R19, UR11 ;  /* 0x0000000b130b7c36 */ /* 0x000fe40008000000 */
[----:B------:R-:W-:Y:S01]  /*0330*/  VIADD R9, R15, UR7 ;  /* 0x000000070f097c36 */ /* 0x000fe20008000000 */
[----:B-1-3--:R-:W-:-:S06]  /*0340*/  UMOV UR7, URZ ;  /* 0x000000ff00077c82 */ /* 0x00afcc0008000000 */
.L_x_20:
[----:B01----:R-:W0:Y:S01]  /*0350*/  LDC.64 R24, c[0x0][0x3a0] ;  /* 0x0000e800ff187b82 */ /* 0x003e220000000a00 */
[----:B------:R-:W1:Y:S01]  /*0360*/  LDCU.64 UR22, c[0x0][0x398] ;  /* 0x00007300ff1677ac */ /* 0x000e620008000a00 */
[----:B------:R-:W-:Y:S01]  /*0370*/  MOV R26, R0 ;  /* 0x00000000001a7202 */ /* 0x000fe20000000f00 */
[----:B------:R-:W-:Y:S02]  /*0380*/  IMAD.MOV.U32 R27, RZ, RZ, RZ ;  /* 0x000000ffff1b7224 */ /* 0x000fe400078e00ff */
[----:B------:R-:W-:Y:S01]  /*0390*/  IMAD.U32 R22, RZ, RZ, UR13 ;  /* 0x0000000dff167e24 */ /* 0x000fe2000f8e00ff */
[----:B------:R-:W-:Y:S01]  /*03a0*/  UMOV UR4, URZ ;  /* 0x000000ff00047c82 */ /* 0x000fe20008000000 */
[----:B------:R-:W-:Y:S01]  /*03b0*/  IMAD.MOV.U32 R23, RZ, RZ, RZ ;  /* 0x000000ffff177224 */ /* 0x000fe200078e00ff */
[----:B------:R-:W2:Y:S01]  /*03c0*/  LDC.64 R20, c[0x0][0x380] ;  /* 0x0000e000ff147b82 */ /* 0x000ea20000000a00 */
[----:B------:R-:W-:Y:S01]  /*03d0*/  UMOV UR5, URZ ;  /* 0x000000ff00057c82 */ /* 0x000fe20008000000 */
[----:B-1----:R-:W-:-:S04]  /*03e0*/  UISETP.GE.U32.AND UP1, UPT, UR22, 0x8, UPT ;  /* 0x000000081600788c */ /* 0x002fc8000bf26070 */
[----:B------:R-:W-:Y:S01]  /*03f0*/  UISETP.GE.U32.AND.EX UP1, UPT, UR23, URZ, UPT, UP1 ;  /* 0x000000ff1700728c */ /* 0x000fe2000bf26110 */
[C---:B0-----:R-:W-:Y:S02]  /*0400*/  IMAD R30, R24.reuse, UR7, RZ ;  /* 0x00000007181e7c24 */ /* 0x041fe4000f8e02ff */
[----:B------:R-:W-:-:S04]  /*0410*/  IMAD.WIDE.U32 R28, R24, UR6, R26 ;  /* 0x00000006181c7c25 */ /* 0x000fc8000f8e001a */
[----:B------:R-:W-:Y:S02]  /*0420*/  IMAD R31, R25, UR6, R30 ;  /* 0x00000006191f7c24 */ /* 0x000fe4000f8e021e */
[----:B------:R-:W-:Y:S01]  /*0430*/  IMAD.WIDE.U32 R26, R24, UR6, R22 ;  /* 0x00000006181a7c25 */ /* 0x000fe2000f8e0016 */
[----:B------:R-:W-:Y:S02]  /*0440*/  UIADD3 UR6, UP0, UPT, UR6, 0x1, URZ ;  /* 0x0000000106067890 */ /* 0x000fe4000ff1e0ff */
[----:B------:R-:W-:Y:S01]  /*0450*/  IADD3 R29, PT, PT, R29, R31, RZ ;  /* 0x0000001f1d1d7210 */ /* 0x000fe20007ffe0ff */
[----:B------:R-:W-:Y:S01]  /*0460*/  IMAD.IADD R27, R31, 0x1, R27 ;  /* 0x000000011f1b7824 */ /* 0x000fe200078e021b */
[----:B--2---:R-:W-:Y:S01]  /*0470*/  LEA R20, P0, R26, R20, 0x3 ;  /* 0x000000141a147211 */ /* 0x004fe200078018ff */
[-C--:B------:R-:W-:Y:S01]  /*0480*/  IMAD.WIDE.U32 R22, R28, R24.reuse, R22 ;  /* 0x000000181c167225 */ /* 0x080fe200078e0016 */
[----:B------:R-:W-:Y:S02]  /*0490*/  UIADD3.X UR7, UPT, UPT, URZ, UR7, URZ, UP0, !UPT ;  /* 0x00000007ff077290 */ /* 0x000fe400087fe4ff */
[----:B------:R-:W-:Y:S01]  /*04a0*/  UISETP.NE.U32.AND UP0, UPT, UR6, UR22, UPT ;  /* 0x000000160600728c */ /* 0x000fe2000bf05070 */
[----:B------:R-:W-:Y:S01]  /*04b0*/  IMAD R29, R29, R24, RZ ;  /* 0x000000181d1d7224 */ /* 0x000fe200078e02ff */
[----:B------:R-:W-:-:S02]  /*04c0*/  LEA.HI.X R21, R26, R21, R27, 0x3, P0 ;  /* 0x000000151a157211 */ /* 0x000fc400000f1c1b */
[----:B------:R-:W-:Y:S01]  /*04d0*/  UISETP.NE.AND.EX UP0, UPT, UR7, UR23, UPT, UP0 ;  /* 0x000000170700728c */ /* 0x000fe2000bf05300 */
[----:B------:R-:W-:-:S04]  /*04e0*/  IMAD R29, R28, R25, R29 ;  /* 0x000000191c1d7224 */ /* 0x000fc800078e021d */
[----:B------:R-:W-:Y:S01]  /*04f0*/  IMAD.IADD R36, R23, 0x1, R29 ;  /* 0x0000000117247824 */ /* 0x000fe200078e021d */
[----:B------:R-:W-:Y:S06]  /*0500*/  BRA.U !UP1, `(.L_x_10) ;  /* 0x00000009094c7547 */ /* 0x000fec000b800000 */
[----:B------:R-:W0:Y:S01]  /*0510*/  LDC.64 R26, c[0x0][0x390] ;  /* 0x0000e400ff1a7b82 */ /* 0x000e220000000a00 */
[----:B------:R-:W1:Y:S01]  /*0520*/  LDCU.64 UR4, c[0x0][0x398] ;  /* 0x00007300ff0477ac */ /* 0x000e620008000a00 */
[----:B------:R-:W-:Y:S01]  /*0530*/  ISETP.GE.U32.AND P0, PT, R0, R24, PT ;  /* 0x000000180000720c */ /* 0x000fe20003f06070 */
[----:B------:R-:W-:Y:S02]  /*0540*/  HFMA2 R38, -RZ, RZ, 0, 1.78813934326171875e-07 ;  /* 0x00000003ff267431 */ /* 0x000fe400000001ff */
[----:B------:R-:W-:Y:S01]  /*0550*/  IMAD R29, R36, UR22, RZ ;  /* 0x00000016241d7c24 */ /* 0x000fe2000f8e02ff */
[----:B------:R-:W2:Y:S01]  /*0560*/  LDCU.64 UR10, c[0x0][0x388] ;  /* 0x00007100ff0a77ac */ /* 0x000ea20008000a00 */
[----:B------:R-:W-:Y:S01]  /*0570*/  ISETP.GE.AND.EX P0, PT, RZ, R25, PT, P0 ;  /* 0x00000019ff00720c */ /* 0x000fe20003f06300 */
[----:B------:R-:W-:Y:S02]  /*0580*/  IMAD.MOV.U32 R39, RZ, RZ, 0x0 ;  /* 0x00000000ff277424 */ /* 0x000fe400078e00ff */
[----:B------:R-:W-:-:S02]  /*0590*/  IMAD R29, R22, UR23, R29 ;  /* 0x00000017161d7c24 */ /* 0x000fc4000f8e021d */
[----:B------:R-:W-:-:S04]  /*05a0*/  IMAD.WIDE.U32 R38, R22, UR22, R38 ;  /* 0x0000001616267c25 */ /* 0x000fc8000f8e0026 */
[----:B------:R-:W-:Y:S01]  /*05b0*/  IMAD.IADD R37, R39, 0x1, R29 ;  /* 0x0000000127257824 */ /* 0x000fe200078e021d */
[----:B-1----:R-:W-:Y:S02]  /*05c0*/  USHF.L.U32 UR12, UR4, 0x3, URZ ;  /* 0x00000003040c7899 */ /* 0x002fe400080006ff */
[----:B------:R-:W-:Y:S02]  /*05d0*/  USHF.L.U64.HI UR5, UR4, 0x3, UR5 ;  /* 0x0000000304057899 */ /* 0x000fe40008010205 */
[----:B------:R-:W-:Y:S02]  /*05e0*/  ULOP3.LUT UR4, UR4, 0xfffffff8, URZ, 0xc0, !UPT ;  /* 0xfffffff804047892 */ /* 0x000fe4000f8ec0ff */
[----:B0-----:R-:W-:-:S04]  /*05f0*/  IMAD.WIDE.U32 R24, R22, UR12, R26 ;  /* 0x0000000c16187c25 */ /* 0x001fc8000f8e001a */
[----:B------:R-:W-:Y:S01]  /*0600*/  IMAD R27, R22, UR5, RZ ;  /* 0x00000005161b7c24 */ /* 0x000fe2000f8e02ff */
[----:B------:R-:W-:Y:S01]  /*0610*/  IADD3 R32, P1, PT, R24, 0x20, RZ ;  /* 0x0000002018207810 */ /* 0x000fe20007f3e0ff */
[----:B------:R-:W-:Y:S02]  /*0620*/  UMOV UR5, UR8 ;  /* 0x0000000800057c82 */ /* 0x000fe40008000000 */
[----:B------:R-:W-:-:S05]  /*0630*/  IMAD R27, R36, UR12, R27 ;  /* 0x0000000c241b7c24 */ /* 0x000fca000f8e021b */
[----:B--2---:R-:W-:-:S07]  /*0640*/  IADD3.X R33, PT, PT, R25, R27, RZ, P1, !PT ;  /* 0x0000001b19217210 */ /* 0x004fce0000ffe4ff */
.L_x_11:
[----:B-1----:R-:W-:-:S04]  /*0650*/  IADD3 R24, P2, PT, R38, -0x3, RZ ;  /* 0xfffffffd26187810 */ /* 0x002fc80007f5e0ff */
[----:B------:R-:W-:Y:S02]  /*0660*/  ISETP.GE.U32.AND P1, PT, R24, UR18, PT ;  /* 0x0000001218007c0c */ /* 0x000fe4000bf26070 */
[----:B------:R-:W-:-:S04]  /*0670*/  IADD3.X R24, PT, PT, R37, -0x1, RZ, P2, !PT ;  /* 0xffffffff25187810 */ /* 0x000fc800017fe4ff */
[----:B------:R-:W-:-:S13]  /*0680*/  ISETP.GE.OR.EX P1, PT, R24, UR9, P0, P1 ;  /* 0x0000000918007c0c */ /* 0x000fda0008726710 */
[----:B------:R-:W-:Y:S01]  /*0690*/  @!P1 IADD3 R24, P2, PT, R12, UR10, RZ ;  /* 0x0000000a0c189c10 */ /* 0x000fe2000ff5e0ff */
[----:B------:R-:W2:Y:S03]  /*06a0*/  @!P1 LDG.E.64 R30, desc[UR16][R20.64] ;  /* 0x00000010141e9981 */ /* 0x000ea6000c1e1b00 */
[----:B------:R-:W-:-:S06]  /*06b0*/  @!P1 IADD3.X R25, PT, PT, R13, UR11, RZ, P2, !PT ;  /* 0x0000000b0d199c10 */ /* 0x000fcc00097fe4ff */
[----:B------:R-:W2:Y:S01]  /*06c0*/  @!P1 LDG.E.64 R24, desc[UR16][R24.64] ;  /* 0x0000001018189981 */ /* 0x000ea2000c1e1b00 */
[----:B------:R-:W-:-:S04]  /*06d0*/  IADD3 R26, P3, PT, R38, -0x2, RZ ;  /* 0xfffffffe261a7810 */ /* 0x000fc80007f7e0ff */
[----:B------:R-:W-:Y:S02]  /*06e0*/  ISETP.GE.U32.AND P2, PT, R26, UR18, PT ;  /* 0x000000121a007c0c */ /* 0x000fe4000bf46070 */
[----:B------:R-:W-:-:S04]  /*06f0*/  IADD3.X R26, PT, PT, R37, -0x1, RZ, P3, !PT ;  /* 0xffffffff251a7810 */ /* 0x000fc80001ffe4ff */
[----:B------:R-:W-:-:S13]  /*0700*/  ISETP.GE.OR.EX P2, PT, R26, UR9, P0, P2 ;  /* 0x000000091a007c0c */ /* 0x000fda0008746720 */
[----:B------:R-:W-:Y:S01]  /*0710*/  @!P2 LEA R28, P3, R6, UR10, 0x3 ;  /* 0x0000000a061cac11 */ /* 0x000fe2000f8618ff */
[-C--:B--2---:R-:W-:Y:S02]  /*0720*/  @!P1 IMAD R29, R25, R30.reuse, RZ ;  /* 0x0000001e191d9224 */ /* 0x084fe400078e02ff */
[----:B------:R-:W-:-:S04]  /*0730*/  @!P1 IMAD.WIDE.U32 R26, R24, R30, RZ ;  /* 0x0000001e181a9225 */ /* 0x000fc800078e00ff */
[----:B------:R-:W-:Y:S01]  /*0740*/  @!P1 IMAD R31, R31, R24, R29 ;  /* 0x000000181f1f9224 */ /* 0x000fe200078e021d */
[----:B------:R-:W-:Y:S01]  /*0750*/  @!P2 IADD3.X R29, PT, PT, R8, UR11, RZ, P3, !PT ;  /* 0x0000000b081dac10 */ /* 0x000fe20009ffe4ff */
[----:B------:R-:W-:Y:S01]  /*0760*/  IMAD.MOV.U32 R24, RZ, RZ, R32 ;  /* 0x000000ffff187224 */ /* 0x000fe200078e0020 */
[----:B------:R-:W-:Y:S01]  /*0770*/  MOV R25, R33 ;  /* 0x0000002100197202 */ /* 0x000fe20000000f00 */
[----:B------:R-:W-:Y:S02]  /*0780*/  @!P1 IMAD.IADD R35, R27, 0x1, R31 ;  /* 0x000000011b239824 */ /* 0x000fe400078e021f */
[----:B------:R-:W-:-:S05]  /*0790*/  @!P1 IMAD.MOV.U32 R34, RZ, RZ, R26 ;  /* 0x000000ffff229224 */ /* 0x000fca00078e001a */
[----:B------:R0:W-:Y:S04]  /*07a0*/  @!P1 STG.E.64 desc[UR16][R24.64+-0x20], R34 ;  /* 0xffffe02218009986 */ /* 0x0001e8000c101b10 */
[----:B------:R-:W2:Y:S04]  /*07b0*/  @!P2 LDG.E.64 R28, desc[UR16][R28.64] ;  /* 0x000000101c1ca981 */ /* 0x000ea8000c1e1b00 */
[----:B------:R-:W2:Y:S01]  /*07c0*/  @!P2 LDG.E.64 R32, desc[UR16][R20.64] ;  /* 0x000000101420a981 */ /* 0x000ea2000c1e1b00 */
[----:B------:R-:W-:-:S04]  /*07d0*/  IADD3 R26, P3, PT, R38, -0x1, RZ ;  /* 0xffffffff261a7810 */ /* 0x000fc80007f7e0ff */
[----:B------:R-:W-:Y:S02]  /*07e0*/  ISETP.GE.U32.AND P1, PT, R26, UR18, PT ;  /* 0x000000121a007c0c */ /* 0x000fe4000bf26070 */
[----:B------:R-:W-:-:S04]  /*07f0*/  IADD3.X R26, PT, PT, R37, -0x1, RZ, P3, !PT ;  /* 0xffffffff251a7810 */ /* 0x000fc80001ffe4ff */
[----:B------:R-:W-:-:S13]  /*0800*/  ISETP.GE.OR.EX P1, PT, R26, UR9, P0, P1 ;  /* 0x000000091a007c0c */ /* 0x000fda0008726710 */
[----:B------:R-:W-:Y:S01]  /*0810*/  @!P1 IADD3 R30, P3, PT, R3, UR10, RZ ;  /* 0x0000000a031e9c10 */ /* 0x000fe2000ff7e0ff */
[-C--:B--2---:R-:W-:Y:S02]  /*0820*/  @!P2 IMAD R31, R29, R32.reuse, RZ ;  /* 0x000000201d1fa224 */ /* 0x084fe400078e02ff */
[----:B------:R-:W-:-:S04]  /*0830*/  @!P2 IMAD.WIDE.U32 R26, R28, R32, RZ ;  /* 0x000000201c1aa225 */ /* 0x000fc800078e00ff */
[----:B------:R-:W-:Y:S01]  /*0840*/  @!P2 IMAD R33, R33, R28, R31 ;  /* 0x0000001c2121a224 */ /* 0x000fe200078e021f */
[----:B------:R-:W-:Y:S02]  /*0850*/  @!P1 IADD3.X R31, PT, PT, R5, UR11, RZ, P3, !PT ;  /* 0x0000000b051f9c10 */ /* 0x000fe40009ffe4ff */
[----:B0-----:R-:W-:Y:S01]  /*0860*/  @!P2 MOV R34, R26 ;  /* 0x0000001a0022a202 */ /* 0x001fe20000000f00 */
[----:B------:R-:W-:-:S05]  /*0870*/  @!P2 IMAD.IADD R35, R27, 0x1, R33 ;  /* 0x000000011b23a824 */ /* 0x000fca00078e0221 */
[----:B------:R0:W-:Y:S04]  /*0880*/  @!P2 STG.E.64 desc[UR16][R24.64+-0x18], R34 ;  /* 0xffffe8221800a986 */ /* 0x0001e8000c101b10 */
[----:B------:R-:W2:Y:S04]  /*0890*/  @!P1 LDG.E.64 R30, desc[UR16][R30.64] ;  /* 0x000000101e1e9981 */ /* 0x000ea8000c1e1b00 */
[----:B------:R-:W2:Y:S01]  /*08a0*/  @!P1 LDG.E.64 R32, desc[UR16][R20.64] ;  /* 0x0000001014209981 */ /* 0x000ea2000c1e1b00 */
[----:B------:R-:W-:-:S04]  /*08b0*/  ISETP.GE.U32.AND P2, PT, R38, UR18, PT ;  /* 0x0000001226007c0c */ /* 0x000fc8000bf46070 */
[----:B------:R-:W-:Y:S01]  /*08c0*/  ISETP.GE.OR.EX P2, PT, R37, UR9, P0, P2 ;  /* 0x0000000925007c0c */ /* 0x000fe20008746720 */
[----:B------:R-:W-:-:S04]  /*08d0*/  IMAD.U32 R27, RZ, RZ, UR14 ;  /* 0x0000000eff1b7e24 */ /* 0x000fc8000f8e00ff */
[----:B------:R-:W-:-:S08]  /*08e0*/  IMAD R28, R27, 0x18, R12 ;  /* 0x000000181b1c7824 */ /* 0x000fd000078e020c */
        /* <DEDUP_REMOVED lines=10> */
[----:B------:R-:W-:-:S04]  /*0990*/  IADD3 R26, P3, PT, R38, 0x1, RZ ;  /* 0x00000001261a7810 */ /* 0x000fc80007f7e0ff */
[----:B------:R-:W-:Y:S01]  /*09a0*/  ISETP.GE.U32.AND P1, PT, R26, UR18, PT ;  /* 0x000000121a007c0c */ /* 0x000fe2000bf26070 */
[----:B------:R-:W-:-:S05]  /*09b0*/  IMAD.X R26, RZ, RZ, R37, P3 ;  /* 0x000000ffff1a7224 */ /* 0x000fca00018e0625 */
        /* <DEDUP_REMOVED lines=20> */
[----:B------:R-:W-:Y:S01]  /*0b00*/  @!P1 MOV R32, R28 ;  /* 0x0000001c00209202 */ /* 0x000fe20000000f00 */
        /* <DEDUP_REMOVED lines=8> */
[----:B0-----:R-:W-:Y:S01]  /*0b90*/  @!P1 IADD3 R34, P3, PT, R16, UR10, RZ ;  /* 0x0000000a10229c10 */ /* 0x001fe2000ff7e0ff */
[-C--:B--2---:R-:W-:Y:S02]  /*0ba0*/  @!P2 IMAD R35, R27, R30.reuse, RZ ;  /* 0x0000001e1b23a224 */ /* 0x084fe400078e02ff */
[----:B------:R-:W-:-:S04]  /*0bb0*/  @!P2 IMAD.WIDE.U32 R28, R26, R30, RZ ;  /* 0x0000001e1a1ca225 */ /* 0x000fc800078e00ff */
[----:B------:R-:W-:Y:S01]  /*0bc0*/  @!P2 IMAD R31, R31, R26, R35 ;  /* 0x0000001a1f1fa224 */ /* 0x000fe200078e0223 */
[----:B------:R-:W-:Y:S02]  /*0bd0*/  @!P2 MOV R40, R28 ;  /* 0x0000001c0028a202 */ /* 0x000fe40000000f00 */
[----:B------:R-:W-:Y:S01]  /*0be0*/  @!P1 IADD3.X R35, PT, PT, R10, UR11, RZ, P3, !PT ;  /* 0x0000000b0a239c10 */ /* 0x000fe20009ffe4ff */
[----:B------:R-:W-:-:S05]  /*0bf0*/  @!P2 IMAD.IADD R41, R29, 0x1, R31 ;  /* 0x000000011d29a824 */ /* 0x000fca00078e021f */
[----:B------:R-:W-:Y:S04]  /*0c00*/  @!P2 STG.E.64 desc[UR16][R24.64+0x8], R40 ;  /* 0x000008281800a986 */ /* 0x000fe8000c101b10 */
[----:B------:R-:W2:Y:S04]  /*0c10*/  @!P1 LDG.E.64 R26, desc[UR16][R34.64] ;  /* 0x00000010221a9981 */ /* 0x000ea8000c1e1b00 */
[----:B-1----:R-:W2:Y:S01]  /*0c20*/  @!P1 LDG.E.64 R32, desc[UR16][R20.64] ;  /* 0x0000001014209981 */ /* 0x002ea2000c1e1b00 */
[----:B------:R-:W-:-:S04]  /*0c30*/  IADD3 R28, P3, PT, R38, 0x4, RZ ;  /* 0x00000004261c7810 */ /* 0x000fc80007f7e0ff */
[----:B------:R-:W-:Y:S01]  /*0c40*/  ISETP.GE.U32.AND P2, PT, R28, UR18, PT ;  /* 0x000000121c007c0c */ /* 0x000fe2000bf46070 */
[----:B------:R-:W-:-:S05]  /*0c50*/  IMAD.X R28, RZ, RZ, R37, P3 ;  /* 0x000000ffff1c7224 */ /* 0x000fca00018e0625 */
[----:B------:R-:W-:-:S13]  /*0c60*/  ISETP.GE.OR.EX P2, PT, R28, UR9, P0, P2 ;  /* 0x000000091c007c0c */ /* 0x000fda0008746720 */
[----:B------:R-:W-:-:S04]  /*0c70*/  @!P2 IADD3 R28, P3, PT, R14, UR10, RZ ;  /* 0x0000000a0e1cac10 */ /* 0x000fc8000ff7e0ff */
[----:B------:R-:W-:Y:S01]  /*0c80*/  @!P2 IADD3.X R29, PT, PT, R9, UR11, RZ, P3, !PT ;  /* 0x0000000b091dac10 */ /* 0x000fe20009ffe4ff */
[-C--:B--2---:R-:W-:Y:S02]  /*0c90*/  @!P1 IMAD R27, R27, R32.reuse, RZ ;  /* 0x000000201b1b9224 */ /* 0x084fe400078e02ff */
[----:B------:R-:W-:-:S04]  /*0ca0*/  @!P1 IMAD.WIDE.U32 R30, R26, R32, RZ ;  /* 0x000000201a1e9225 */ /* 0x000fc800078e00ff */
[----:B------:R-:W-:Y:S01]  /*0cb0*/  @!P1 IMAD R27, R33, R26, R27 ;  /* 0x0000001a211b9224 */ /* 0x000fe200078e021b */
[----:B------:R-:W-:-:S03]  /*0cc0*/  @!P1 MOV R32, R30 ;  /* 0x0000001e00209202 */ /* 0x000fc60000000f00 */
[----:B------:R-:W-:-:S05]  /*0cd0*/  @!P1 IMAD.IADD R33, R31, 0x1, R27 ;  /* 0x000000011f219824 */ /* 0x000fca00078e021b */
[----:B------:R0:W-:Y:S04]  /*0ce0*/  @!P1 STG.E.64 desc[UR16][R24.64+0x10], R32 ;  /* 0x0000102018009986 */ /* 0x0001e8000c101b10 */
[----:B------:R-:W2:Y:S04]  /*0cf0*/  @!P2 LDG.E.64 R28, desc[UR16][R28.64] ;  /* 0x000000101c1ca981 */ /* 0x000ea8000c1e1b00 */
[----:B------:R-:W2:Y:S01]  /*0d00*/  @!P2 LDG.E.64 R30, desc[UR16][R20.64] ;  /* 0x00000010141ea981 */ /* 0x000ea2000c1e1b00 */
[----:B------:R-:W-:-:S04]  /*0d10*/  UIADD3 UR4, UP1, UPT, UR4, -0x8, URZ ;  /* 0xfffffff804047890 */ /* 0x000fc8000ff3e0ff */
[----:B------:R-:W-:Y:S02]  /*0d20*/  UIADD3.X UR5, UPT, UPT, UR5, -0x1, URZ, UP1, !UPT ;  /* 0xffffffff05057890 */ /* 0x000fe40008ffe4ff */
[----:B------:R-:W-:-:S04]  /*0d30*/  UISETP.NE.U32.AND UP1, UPT, UR4, URZ, UPT ;  /* 0x000000ff0400728c */ /* 0x000fc8000bf25070 */
[----:B------:R-:W-:Y:S01]  /*0d40*/  UISETP.NE.AND.EX UP1, UPT, UR5, URZ, UPT, UP1 ;  /* 0x000000ff0500728c */ /* 0x000fe2000bf25310 */
[----:B------:R-:W-:Y:S01]  /*0d50*/  IADD3 R38, P1, PT, R38, 0x8, RZ ;  /* 0x0000000826267810 */ /* 0x000fe20007f3e0ff */
[----:B------:R-:W-:-:S03]  /*0d60*/  ULEA UR10, UP2, UR14, UR10, 0x6 ;  /* 0x0000000a0e0a7291 */ /* 0x000fc6000f8430ff */
[----:B------:R-:W-:Y:S01]  /*0d70*/  IADD3.X R37, PT, PT, RZ, R37, RZ, P1, !PT ;  /* 0x00000025ff257210 */ /* 0x000fe20000ffe4ff */
[----:B------:R-:W-:Y:S01]  /*0d80*/  UIADD3.X UR11, UPT, UPT, UR11, UR20, URZ, UP2, !UPT ;  /* 0x000000140b0b7290 */ /* 0x000fe200097fe4ff */
[-C--:B--2---:R-:W-:Y:S02]  /*0d90*/  @!P2 IMAD R35, R29, R30.reuse, RZ ;  /* 0x0000001e1d23a224 */ /* 0x084fe400078e02ff */
[----:B------:R-:W-:-:S04]  /*0da0*/  @!P2 IMAD.WIDE.U32 R26, R28, R30, RZ ;  /* 0x0000001e1c1aa225 */ /* 0x000fc800078e00ff */
[----:B------:R-:W-:-:S04]  /*0db0*/  @!P2 IMAD R35, R31, R28, R35 ;  /* 0x0000001c1f23a224 */ /* 0x000fc800078e0223 */
[----:B------:R-:W-:-:S05]  /*0dc0*/  @!P2 IMAD.IADD R27, R27, 0x1, R35 ;  /* 0x000000011b1ba824 */ /* 0x000fca00078e0223 */
[----:B------:R1:W-:Y:S01]  /*0dd0*/  @!P2 STG.E.64 desc[UR16][R24.64+0x18], R26 ;  /* 0x0000181a1800a986 */ /* 0x0003e2000c101b10 */
[----:B0-----:R-:W-:-:S05]  /*0de0*/  IADD3 R32, P2, PT, R24, 0x40, RZ ;  /* 0x0000004018207810 */ /* 0x001fca0007f5e0ff */
[----:B------:R-:W-:Y:S01]  /*0df0*/  IMAD.X R33, RZ, RZ, R25, P2 ;  /* 0x000000ffff217224 */ /* 0x000fe200010e0619 */
[----:B------:R-:W-:Y:S07]  /*0e00*/  BRA.U UP1, `(.L_x_11) ;  /* 0xfffffff901107547 */ /* 0x000fee000b83ffff */
[----:B------:R-:W0:Y:S01]  /*0e10*/  LDCU UR4, c[0x0][0x398] ;  /* 0x00007300ff0477ac */ /* 0x000e220008000800 */
[----:B------:R-:W-:Y:S01]  /*0e20*/  UMOV UR5, UR8 ;  /* 0x0000000800057c82 */ /* 0x000fe20008000000 */
[----:B0-----:R-:W-:-:S12]  /*0e30*/  ULOP3.LUT UR4, UR4, 0xfffffff8, URZ, 0xc0, !UPT ;  /* 0xfffffff804047892 */ /* 0x001fd8000f8ec0ff */
.L_x_10:
[----:B------:R-:W0:Y:S02]  /*0e40*/  LDCU UR10, c[0x0][0x398] ;  /* 0x00007300ff0a77ac */ /* 0x000e240008000800 */
[----:B0-----:R-:W-:-:S04]  /*0e50*/  ULOP3.LUT UR10, UR10, 0x7, URZ, 0xc0, !UPT ;  /* 0x000000070a0a7892 */ /* 0x001fc8000f8ec0ff */
[----:B------:R-:W-:-:S04]  /*0e60*/  UISETP.NE.U32.AND UP1, UPT, UR10, URZ, UPT ;  /* 0x000000ff0a00728c */ /* 0x000fc8000bf25070 */
[----:B------:R-:W-:-:S09]  /*0e70*/  UISETP.NE.AND.EX UP1, UPT, URZ, URZ, UPT, UP1 ;  /* 0x000000ffff00728c */ /* 0x000fd2000bf25310 */
[----:B------:R-:W-:Y:S05]  /*0e80*/  BRA.U !UP1, `(.L_x_12) ;  /* 0x0000000d09587547 */ /* 0x000fea000b800000 */
[----:B------:R-:W-:-:S04]  /*0e90*/  UIADD3 UR10, UP1, UPT, UR10, -0x1, URZ ;  /* 0xffffffff0a0a7890 */ /* 0x000fc8000ff3e0ff */
[----:B------:R-:W-:Y:S02]  /*0ea0*/  UIADD3.X UR11, UPT, UPT, URZ, -0x1, URZ, UP1, !UPT ;  /* 0xffffffffff0b7890 */ /* 0x000fe40008ffe4ff */
[----:B------:R-:W-:-:S04]  /*0eb0*/  UISETP.GE.U32.AND UP1, UPT, UR10, 0x3, UPT ;  /* 0x000000030a00788c */ /* 0x000fc8000bf26070 */
[----:B------:R-:W-:-:S09]  /*0ec0*/  UISETP.GE.U32.AND.EX UP1, UPT, UR11, URZ, UPT, UP1 ;  /* 0x000000ff0b00728c */ /* 0x000fd2000bf26110 */
[----:B------:R-:W-:Y:S05]  /*0ed0*/  BRA.U !UP1, `(.L_x_13) ;  /* 0x0000000509a47547 */ /* 0x000fea000b800000 */
[----:B------:R-:W0:Y:S01]  /*0ee0*/  LDCU.128 UR24, c[0x0][0x390] ;  /* 0x00007200ff1877ac */ /* 0x000e220008000c00 */
[----:B-1----:R-:W-:Y:S02]  /*0ef0*/  IMAD.U32 R26, RZ, RZ, UR4 ;  /* 0x00000004ff1a7e24 */ /* 0x002fe4000f8e00ff */
[----:B------:R-:W-:Y:S01]  /*0f00*/  IMAD.U32 R27, RZ, RZ, UR5 ;  /* 0x00000005ff1b7e24 */ /* 0x000fe2000f8e00ff */
[----:B------:R-:W1:Y:S01]  /*0f10*/  LDCU.64 UR22, c[0x0][0x3a0] ;  /* 0x00007400ff1677ac */ /* 0x000e620008000a00 */
[----:B0-----:R-:W-:Y:S02]  /*0f20*/  IMAD R25, R36, UR26, RZ ;  /* 0x0000001a24197c24 */ /* 0x001fe4000f8e02ff */
[----:B------:R-:W-:Y:S01]  /*0f30*/  IMAD.WIDE.U32 R26, R22, UR26, R26 ;  /* 0x0000001a161a7c25 */ /* 0x000fe2000f8e001a */
[----:B-1----:R-:W-:-:S03]  /*0f40*/  ISETP.GE.U32.AND P0, PT, R0, UR22, PT ;  /* 0x0000001600007c0c */ /* 0x002fc6000bf06070 */
[----:B------:R-:W-:Y:S01]  /*0f50*/  IMAD R25, R22, UR27, R25 ;  /* 0x0000001b16197c24 */ /* 0x000fe2000f8e0219 */
[----:B------:R-:W-:Y:S02]  /*0f60*/  ISETP.GE.U32.AND P2, PT, R26, UR18, PT ;  /* 0x000000121a007c0c */ /* 0x000fe4000bf46070 */
[----:B------:R-:W-:Y:S02]  /*0f70*/  ISETP.GE.AND.EX P0, PT, RZ, UR23, PT, P0 ;  /* 0x00000017ff007c0c */ /* 0x000fe4000bf06300 */
[----:B------:R-:W-:Y:S01]  /*0f80*/  IADD3 R37, PT, PT, R25, R27, RZ ;  /* 0x0000001b19257210 */ /* 0x000fe20007ffe0ff */
[----:B------:R-:W-:-:S03]  /*0f90*/  IMAD.U32 R27, RZ, RZ, UR22 ;  /* 0x00000016ff1b7e24 */ /* 0x000fc6000f8e00ff */
[----:B------:R-:W-:-:S13]  /*0fa0*/  ISETP.GE.OR.EX P2, PT, R37, UR9, P0, P2 ;  /* 0x0000000925007c0c */ /* 0x000fda0008746720 */
[----:B------:R-:W0:Y:S01]  /*0fb0*/  @!P2 LDC.64 R24, c[0x0][0x388] ;  /* 0x0000e200ff18ab82 */ /* 0x000e220000000a00 */
[----:B------:R-:W-:Y:S01]  /*0fc0*/  VOTEU.ALL UP1, P2 ;  /* 0x0000000000ff7886 */ /* 0x000fe20001020000 */
[----:B------:R-:W-:Y:S01]  /*0fd0*/  @!P2 MOV R29, RZ ;  /* 0x000000ff001da202 */ /* 0x000fe20000000f00 */
[----:B------:R-:W-:Y:S01]  /*0fe0*/  @!P2 IMAD.MOV.U32 R28, RZ, RZ, R0 ;  /* 0x000000ffff1ca224 */ /* 0x000fe200078e0000 */
[----:B------:R-:W2:Y:S02]  /*0ff0*/  @!P2 LDG.E.64 R32, desc[UR16][R20.64] ;  /* 0x000000101420a981 */ /* 0x000ea4000c1e1b00 */
[----:B------:R-:W-:Y:S01]  /*1000*/  @!UP1 UIMAD UR10, UR5, UR22, URZ ;  /* 0x00000016050a92a4 */ /* 0x000fe2000f8e02ff */
[----:B------:R-:W-:-:S03]  /*1010*/  @!P2 IMAD.WIDE.U32 R28, R27, UR4, R28 ;  /* 0x000000041b1cac25 */ /* 0x000fc6000f8e001c */
[----:B------:R-:W-:Y:S01]  /*1020*/  @!UP1 UIMAD UR10, UR4, UR23, UR10 ;  /* 0x00000017040a92a4 */ /* 0x000fe2000f8e020a */
[----:B0-----:R-:W-:-:S05]  /*1030*/  @!P2 LEA R30, P1, R28, R24, 0x3 ;  /* 0x000000181c1ea211 */ /* 0x001fca00078218ff */
[----:B------:R-:W-:-:S05]  /*1040*/  @!P2 VIADD R24, R29, UR10 ;  /* 0x0000000a1d18ac36 */ /* 0x000fca0008000000 */
[----:B------:R-:W-:-:S06]  /*1050*/  @!P2 LEA.HI.X R31, R28, R25, R24, 0x3, P1 ;  /* 0x000000191c1fa211 */ /* 0x000fcc00008f1c18 */
[----:B------:R-:W2:Y:S01]  /*1060*/  @!P2 LDG.E.64 R30, desc[UR16][R30.64] ;  /* 0x000000101e1ea981 */ /* 0x000ea2000c1e1b00 */
[----:B------:R-:W-:-:S04]  /*1070*/  IADD3 R24, P3, PT, R26, 0x1, RZ ;  /* 0x000000011a187810 */ /* 0x000fc80007f7e0ff */
[----:B------:R-:W-:Y:S01]  /*1080*/  ISETP.GE.U32.AND P1, PT, R24, UR18, PT ;  /* 0x0000001218007c0c */ /* 0x000fe2000bf26070 */
[----:B------:R-:W-:-:S05]  /*1090*/  IMAD.X R24, RZ, RZ, R37, P3 ;  /* 0x000000ffff187224 */ /* 0x000fca00018e0625 */
[----:B------:R-:W-:-:S13]  /*10a0*/  ISETP.GE.OR.EX P1, PT, R24, UR9, P0, P1 ;  /* 0x0000000918007c0c */ /* 0x000fda0008726710 */
[----:B------:R-:W0:Y:S08]  /*10b0*/  @!P1 LDC.64 R24, c[0x0][0x3a0] ;  /* 0x0000e800ff189b82 */ /* 0x000e300000000a00 */
[----:B------:R-:W1:Y:S01]  /*10c0*/  @!P1 LDC.64 R28, c[0x0][0x388] ;  /* 0x0000e200ff1c9b82 */ /* 0x000e620000000a00 */
[----:B------:R-:W-:-:S05]  /*10d0*/  VOTEU.ALL UP1, P1 ;  /* 0x0000000000ff7886 */ /* 0x000fca0000820000 */
[----:B------:R-:W-:-:S04]  /*10e0*/  @!UP1 UIMAD UR10, UR5, UR22, URZ ;  /* 0x00000016050a92a4 */ /* 0x000fc8000f8e02ff */
[----:B------:R-:W-:Y:S02]  /*10f0*/  @!UP1 UIMAD UR10, UR4, UR23, UR10 ;  /* 0x00000017040a92a4 */ /* 0x000fe4000f8e020a */
[----:B0-----:R-:W-:-:S03]  /*1100*/  @!P1 IMAD.WIDE.U32 R24, R27, UR4, R24 ;  /* 0x000000041b189c25 */ /* 0x001fc6000f8e0018 */
[----:B------:R-:W-:Y:S01]  /*1110*/  @!P1 IADD3 R34, P3, PT, R0, R24, RZ ;  /* 0x0000001800229210 */ /* 0x000fe20007f7e0ff */
[----:B--2---:R-:W-:-:S04]  /*1120*/  @!P2 IMAD R31, R31, R32, RZ ;  /* 0x000000201f1fa224 */ /* 0x004fc800078e02ff */
[----:B------:R-:W-:Y:S01]  /*1130*/  @!P2 IMAD R35, R33, R30, R31 ;  /* 0x0000001e2123a224 */ /* 0x000fe200078e021f */
[----:B------:R-:W-:Y:S01]  /*1140*/  @!P1 IADD3.X R33, PT, PT, R25, UR10, RZ, P3, !PT ;  /* 0x0000000a19219c10 */ /* 0x000fe20009ffe4ff */
[----:B------:R-:W-:Y:S01]  /*1150*/  @!P2 IMAD.WIDE.U32 R30, R30, R32, RZ ;  /* 0x000000201e1ea225 */ /* 0x000fe200078e00ff */
[----:B-1----:R-:W-:Y:S02]  /*1160*/  @!P1 LEA R32, P4, R34, R28, 0x3 ;  /* 0x0000001c22209211 */ /* 0x002fe400078818ff */
[----:B------:R-:W-:Y:S02]  /*1170*/  LEA R24, P3, R26, UR24, 0x3 ;  /* 0x000000181a187c11 */ /* 0x000fe4000f8618ff */
[----:B------:R-:W-:Y:S01]  /*1180*/  @!P1 LEA.HI.X R33, R34, R29, R33, 0x3, P4 ;  /* 0x0000001d22219211 */ /* 0x000fe200020f1c21 */
[----:B------:R-:W-:Y:S01]  /*1190*/  @!P2 IMAD.MOV.U32 R34, RZ, RZ, R30 ;  /* 0x000000ffff22a224 */ /* 0x000fe200078e001e */
[----:B------:R-:W-:Y:S02]  /*11a0*/  LEA.HI.X R25, R26, UR25, R37, 0x3, P3 ;  /* 0x000000191a197c11 */ /* 0x000fe400098f1c25 */
[----:B------:R-:W-:-:S05]  /*11b0*/  @!P2 IADD3 R35, PT, PT, R31, R35, RZ ;  /* 0x000000231f23a210 */ /* 0x000fca0007ffe0ff */
[----:B------:R0:W-:Y:S04]  /*11c0*/  @!P2 STG.E.64 desc[UR16][R24.64], R34 ;  /* 0x000000221800a986 */ /* 0x0001e8000c101b10 */
[----:B------:R-:W2:Y:S04]  /*11d0*/  @!P1 LDG.E.64 R28, desc[UR16][R20.64] ;  /* 0x00000010141c9981 */ /* 0x000ea8000c1e1b00 */
[----:B------:R-:W2:Y:S01]  /*11e0*/  @!P1 LDG.E.64 R32, desc[UR16][R32.64] ;  /* 0x0000001020209981 */ /* 0x000ea2000c1e1b00 */
[----:B------:R-:W-:-:S04]  /*11f0*/  IADD3 R30, P3, PT, R26, 0x2, RZ ;  /* 0x000000021a1e7810 */ /* 0x000fc80007f7e0ff */
[----:B------:R-:W-:Y:S01]  /*1200*/  ISETP.GE.U32.AND P2, PT, R30, UR18, PT ;  /* 0x000000121e007c0c */ /* 0x000fe2000bf46070 */
[----:B------:R-:W-:-:S05]  /*1210*/  IMAD.X R30, RZ, RZ, R37, P3 ;  /* 0x000000ffff1e7224 */ /* 0x000fca00018e0625 */
[----:B------:R-:W-:Y:S02]  /*1220*/  ISETP.GE.OR.EX P2, PT, R30, UR9, P0, P2 ;  /* 0x000000091e007c0c */ /* 0x000fe40008746720 */
[----:B------:R-:W-:-:S11]  /*1230*/  MOV R41, UR4 ;  /* 0x0000000400297c02 */ /* 0x000fd60008000f00 */
[----:B------:R-:W1:Y:S01]  /*1240*/  @!P2 LDC.64 R30, c[0x0][0x388] ;  /* 0x0000e200ff1eab82 */ /* 0x000e620000000a00 */
[----:B------:R-:W-:Y:S01]  /*1250*/  @!P2 IADD3 R41, P3, PT, R41, 0x2, RZ ;  /* 0x000000022929a810 */ /* 0x000fe20007f7e0ff */
[----:B0-----:R-:W-:Y:S01]  /*1260*/  @!P2 IMAD.MOV.U32 R34, RZ, RZ, R0 ;  /* 0x000000ffff22a224 */ /* 0x001fe200078e0000 */
[----:B------:R-:W-:-:S03]  /*1270*/  @!P2 MOV R35, RZ ;  /* 0x000000ff0023a202 */ /* 0x000fc60000000f00 */
[----:B------:R-:W-:-:S04]  /*1280*/  @!P2 IMAD.X R38, RZ, RZ, UR5, P3 ;  /* 0x00000005ff26ae24 */ /* 0x000fc800098e06ff */
[----:B------:R-:W-:Y:S02]  /*1290*/  @!P2 IMAD R38, R38, UR22, RZ ;  /* 0x000000162626ac24 */ /* 0x000fe4000f8e02ff */
[----:B------:R-:W-:-:S04]  /*12a0*/  @!P2 IMAD.WIDE.U32 R34, R41, UR22, R34 ;  /* 0x000000162922ac25 */ /* 0x000fc8000f8e0022 */
[----:B------:R-:W-:-:S04]  /*12b0*/  @!P2 IMAD R39, R41, UR23, R38 ;  /* 0x000000172927ac24 */ /* 0x000fc8000f8e0226 */
[----:B------:R-:W-:Y:S01]  /*12c0*/  @!P2 IMAD.IADD R39, R35, 0x1, R39 ;  /* 0x000000012327a824 */ /* 0x000fe200078e0227 */
[----:B-1----:R-:W-:-:S04]  /*12d0*/  @!P2 LEA R30, P3, R34, R30, 0x3 ;  /* 0x0000001e221ea211 */ /* 0x002fc800078618ff */
[----:B------:R-:W-:Y:S01]  /*12e0*/  @!P2 LEA.HI.X R31, R34, R31, R39, 0x3, P3 ;  /* 0x0000001f221fa211 */ /* 0x000fe200018f1c27 */
[----:B--2---:R-:W-:-:S04]  /*12f0*/  @!P1 IMAD R33, R33, R28, RZ ;  /* 0x0000001c21219224 */ /* 0x004fc800078e02ff */
[----:B------:R-:W-:Y:S02]  /*1300*/  @!P1 IMAD R33, R29, R32, R33 ;  /* 0x000000201d219224 */ /* 0x000fe400078e0221 */
[----:B------:R-:W-:-:S04]  /*1310*/  @!P1 IMAD.WIDE.U32 R28, R32, R28, RZ ;  /* 0x0000001c201c9225 */ /* 0x000fc800078e00ff */
[----:B------:R-:W-:Y:S01]  /*1320*/  @!P1 IMAD.MOV.U32 R34, RZ, RZ, R28 ;  /* 0x000000ffff229224 */ /* 0x000fe200078e001c */
[----:B------:R-:W-:-:S05]  /*1330*/  @!P1 IADD3 R35, PT, PT, R29, R33, RZ ;  /* 0x000000211d239210 */ /* 0x000fca0007ffe0ff */
[----:B------:R0:W-:Y:S04]  /*1340*/  @!P1 STG.E.64 desc[UR16][R24.64+0x8], R34 ;  /* 0x0000082218009986 */ /* 0x0001e8000c101b10 */
[----:B------:R-:W2:Y:S04]  /*1350*/  @!P2 LDG.E.64 R28, desc[UR16][R20.64] ;  /* 0x00000010141ca981 */ /* 0x000ea8000c1e1b00 */
[----:B------:R-:W2:Y:S01]  /*1360*/  @!P2 LDG.E.64 R30, desc[UR16][R30.64] ;  /* 0x000000101e1ea981 */ /* 0x000ea2000c1e1b00 */
[----:B------:R-:W-:-:S04]  /*1370*/  IADD3 R26, P3, PT, R26, 0x3, RZ ;  /* 0x000000031a1a7810 */ /* 0x000fc80007f7e0ff */
[----:B------:R-:W-:Y:S02]  /*1380*/  ISETP.GE.U32.AND P1, PT, R26, UR18, PT ;  /* 0x000000121a007c0c */ /* 0x000fe4000bf26070 */
[----:B------:R-:W-:-:S04]  /*1390*/  IADD3.X R37, PT, PT, RZ, R37, RZ, P3, !PT ;  /* 0x00000025ff257210 */ /* 0x000fc80001ffe4ff */
[----:B------:R-:W-:Y:S01]  /*13a0*/  ISETP.GE.OR.EX P0, PT, R37, UR9, P0, P1 ;  /* 0x0000000925007c0c */ /* 0x000fe20008706710 */
[----:B------:R-:W-:Y:S01]  /*13b0*/  BSSY.RECONVERGENT B0, `(.L_x_14) ;  /* 0x0000019000007945 */ /* 0x000fe20003800200 */
[-C--:B--2---:R-:W-:Y:S02]  /*13c0*/  @!P2 IMAD R39, R31, R28.reuse, RZ ;  /* 0x0000001c1f27a224 */ /* 0x084fe400078e02ff */
[----:B------:R-:W-:-:S04]  /*13d0*/  @!P2 IMAD.WIDE.U32 R32, R30, R28, RZ ;  /* 0x0000001c1e20a225 */ /* 0x000fc800078e00ff */
[----:B------:R-:W-:-:S04]  /*13e0*/  @!P2 IMAD R39, R29, R30, R39 ;  /* 0x0000001e1d27a224 */ /* 0x000fc800078e0227 */
[----:B------:R-:W-:-:S05]  /*13f0*/  @!P2 IMAD.IADD R33, R33, 0x1, R39 ;  /* 0x000000012121a824 */ /* 0x000fca00078e0227 */
[----:B------:R0:W-:Y:S01]  /*1400*/  @!P2 STG.E.64 desc[UR16][R24.64+0x10], R32 ;  /* 0x000010201800a986 */ /* 0x0001e2000c101b10 */
[----:B------:R-:W-:Y:S05]  /*1410*/  @P0 BRA `(.L_x_15) ;  /* 0x0000000000480947 */ /* 0x000fea0003800000 */
[----:B------:R-:W1:Y:S01]  /*1420*/  LDCU.64 UR24, c[0x0][0x388] ;  /* 0x00007100ff1877ac */ /* 0x000e620008000a00 */
[----:B------:R-:W-:Y:S01]  /*1430*/  MOV R28, R0 ;  /* 0x00000000001c7202 */ /* 0x000fe20000000f00 */
[----:B------:R-:W-:Y:S01]  /*1440*/  IMAD.MOV.U32 R29, RZ, RZ, RZ ;  /* 0x000000ffff1d7224 */ /* 0x000fe200078e00ff */
[----:B------:R-:W-:-:S04]  /*1450*/  UIADD3 UR10, UP1, UPT, UR4, 0x3, URZ ;  /* 0x00000003040a7890 */ /* 0x000fc8000ff3e0ff */
[----:B------:R-:W-:Y:S02]  /*1460*/  UIADD3.X UR11, UPT, UPT, URZ, UR5, URZ, UP1, !UPT ;  /* 0x00000005ff0b7290 */ /* 0x000fe40008ffe4ff */
[----:B------:R-:W-:Y:S02]  /*1470*/  IMAD.WIDE.U32 R26, R27, UR10, R28 ;  /* 0x0000000a1b1a7c25 */ /* 0x000fe4000f8e001c */
[----:B------:R-:W-:-:S04]  /*1480*/  UIMAD UR11, UR11, UR22, URZ ;  /* 0x000000160b0b72a4 */ /* 0x000fc8000f8e02ff */
[----:B------:R-:W-:Y:S01]  /*1490*/  UIMAD UR11, UR10, UR23, UR11 ;  /* 0x000000170a0b72a4 */ /* 0x000fe2000f8e020b */
[----:B-1----:R-:W-:-:S05]  /*14a0*/  LEA R28, P0, R26, UR24, 0x3 ;  /* 0x000000181a1c7c11 */ /* 0x002fca000f8018ff */
[----:B------:R-:W-:-:S04]  /*14b0*/  IADD3 R27, PT, PT, R27, UR11, RZ ;  /* 0x0000000b1b1b7c10 */ /* 0x000fc8000fffe0ff */
[----:B------:R-:W-:Y:S02]  /*14c0*/  LEA.HI.X R29, R26, UR25, R27, 0x3, P0 ;  /* 0x000000191a1d7c11 */ /* 0x000fe400080f1c1b */
[----:B------:R-:W0:Y:S04]  /*14d0*/  LDG.E.64 R26, desc[UR16][R20.64] ;  /* 0x00000010141a7981 */ /* 0x000e28000c1e1b00 */
[----:B------:R-:W0:Y:S02]  /*14e0*/  LDG.E.64 R28, desc[UR16][R28.64] ;  /* 0x000000101c1c7981 */ /* 0x000e24000c1e1b00 */
[-C--:B0-----:R-:W-:Y:S02]  /*14f0*/  IMAD R33, R29, R26.reuse, RZ ;  /* 0x0000001a1d217224 */ /* 0x081fe400078e02ff */
[----:B------:R-:W-:-:S04]  /*1500*/  IMAD.WIDE.U32 R30, R28, R26, RZ ;  /* 0x0000001a1c1e7225 */ /* 0x000fc800078e00ff */
[----:B------:R-:W-:-:S04]  /*1510*/  IMAD R33, R27, R28, R33 ;  /* 0x0000001c1b217224 */ /* 0x000fc800078e0221 */
[----:B------:R-:W-:-:S05]  /*1520*/  IMAD.IADD R31, R31, 0x1, R33 ;  /* 0x000000011f1f7824 */ /* 0x000fca00078e0221 */
[----:B------:R1:W-:Y:S02]  /*1530*/  STG.E.64 desc[UR16][R24.64+0x18], R30 ;  /* 0x0000181e18007986 */ /* 0x0003e4000c101b10 */
.L_x_15:
[----:B------:R-:W-:Y:S05]  /*1540*/  BSYNC.RECONVERGENT B0 ;  /* 0x0000000000007941 */ /* 0x000fea0003800200 */
.L_x_14:
[----:B------:R-:W-:-:S04]  /*1550*/  UIADD3 UR4, UP1, UPT, UR4, 0x4, URZ ;  /* 0x0000000404047890 */ /* 0x000fc8000ff3e0ff */
[----:B------:R-:W-:-:S12]  /*1560*/  UIADD3.X UR5, UPT, UPT, URZ, UR5, URZ, UP1, !UPT ;  /* 0x00000005ff057290 */ /* 0x000fd80008ffe4ff */
.L_x_13:
[----:B------:R-:W2:Y:S02]  /*1570*/  LDCU UR10, c[0x0][0x398] ;  /* 0x00007300ff0a77ac */ /* 0x000ea40008000800 */
[----:B--2---:R-:W-:-:S04]  /*1580*/  ULOP3.LUT UR10, UR10, 0x3, URZ, 0xc0, !UPT ;  /* 0x000000030a0a7892 */ /* 0x004fc8000f8ec0ff */
[----:B------:R-:W-:-:S04]  /*1590*/  UISETP.NE.U32.AND UP1, UPT, UR10, URZ, UPT ;  /* 0x000000ff0a00728c */ /* 0x000fc8000bf25070 */
[----:B------:R-:W-:-:S09]  /*15a0*/  UISETP.NE.AND.EX UP1, UPT, URZ, URZ, UPT, UP1 ;  /* 0x000000ffff00728c */ /* 0x000fd2000bf25310 */
[----:B------:R-:W-:Y:S05]  /*15b0*/  BRA.U !UP1, `(.L_x_12) ;  /* 0x00000005098c7547 */ /* 0x000fea000b800000 */
[----:B------:R-:W-:-:S04]  /*15c0*/  UISETP.NE.U32.AND UP1, UPT, UR10, 0x1, UPT ;  /* 0x000000010a00788c */ /* 0x000fc8000bf25070 */
[----:B------:R-:W-:-:S09]  /*15d0*/  UISETP.NE.AND.EX UP1, UPT, URZ, URZ, UPT, UP1 ;  /* 0x000000ffff00728c */ /* 0x000fd2000bf25310 */
[----:B------:R-:W-:Y:S05]  /*15e0*/  BRA.U !UP1, `(.L_x_16) ;  /* 0x0000000109e87547 */ /* 0x000fea000b800000 */
[----:B------:R-:W2:Y:S01]  /*15f0*/  LDCU.128 UR24, c[0x0][0x390] ;  /* 0x00007200ff1877ac */ /* 0x000ea20008000c00 */
[----:B01----:R-:W-:Y:S01]  /*1600*/  MOV R24, UR4 ;  /* 0x0000000400187c02 */ /* 0x003fe20008000f00 */
[----:B------:R-:W-:Y:S01]  /*1610*/  IMAD.U32 R25, RZ, RZ, UR5 ;  /* 0x00000005ff197e24 */ /* 0x000fe2000f8e00ff */
[----:B------:R-:W0:Y:S01]  /*1620*/  LDCU.64 UR22, c[0x0][0x3a0] ;  /* 0x00007400ff1677ac */ /* 0x000e220008000a00 */
[----:B--2---:R-:W-:Y:S02]  /*1630*/  IMAD R27, R36, UR26, RZ ;  /* 0x0000001a241b7c24 */ /* 0x004fe4000f8e02ff */
[----:B------:R-:W-:Y:S01]  /*1640*/  IMAD.WIDE.U32 R24, R22, UR26, R24 ;  /* 0x0000001a16187c25 */ /* 0x000fe2000f8e0018 */
[----:B0-----:R-:W-:-:S03]  /*1650*/  ISETP.GE.U32.AND P1, PT, R0, UR22, PT ;  /* 0x0000001600007c0c */ /* 0x001fc6000bf26070 */
[----:B------:R-:W-:Y:S01]  /*1660*/  IMAD R27, R22, UR27, R27 ;  /* 0x0000001b161b7c24 */ /* 0x000fe2000f8e021b */
[----:B------:R-:W-:Y:S01]  /*1670*/  ISETP.GE.U32.AND P0, PT, R24, UR18, PT ;  /* 0x0000001218007c0c */ /* 0x000fe2000bf06070 */
[----:B------:R-:W-:Y:S01]  /*1680*/  IMAD.U32 R31, RZ, RZ, UR22 ;  /* 0x00000016ff1f7e24 */ /* 0x000fe2000f8e00ff */
[----:B------:R-:W-:Y:S02]  /*1690*/  ISETP.GE.AND.EX P1, PT, RZ, UR23, PT, P1 ;  /* 0x00000017ff007c0c */ /* 0x000fe4000bf26310 */
[----:B------:R-:W-:-:S04]  /*16a0*/  IADD3 R25, PT, PT, R27, R25, RZ ;  /* 0x000000191b197210 */ /* 0x000fc80007ffe0ff */
[----:B------:R-:W-:-:S13]  /*16b0*/  ISETP.GE.OR.EX P0, PT, R25, UR9, P1, P0 ;  /* 0x0000000919007c0c */ /* 0x000fda0008f06700 */
[----:B------:R-:W0:Y:S01]  /*16c0*/  @!P0 LDC.64 R26, c[0x0][0x388] ;  /* 0x0000e200ff1a8b82 */ /* 0x000e220000000a00 */
[----:B------:R-:W-:Y:S01]  /*16d0*/  VOTEU.ALL UP1, P0 ;  /* 0x0000000000ff7886 */ /* 0x000fe20000020000 */
[----:B------:R-:W-:Y:S01]  /*16e0*/  @!P0 MOV R28, R0 ;  /* 0x00000000001c8202 */ /* 0x000fe20000000f00 */
[----:B------:R-:W-:-:S03]  /*16f0*/  @!P0 IMAD.MOV.U32 R29, RZ, RZ, RZ ;  /* 0x000000ffff1d8224 */ /* 0x000fc600078e00ff */
[----:B------:R-:W-:Y:S01]  /*1700*/  @!UP1 UIMAD UR10, UR5, UR22, URZ ;  /* 0x00000016050a92a4 */ /* 0x000fe2000f8e02ff */
[----:B------:R-:W-:-:S03]  /*1710*/  @!P0 IMAD.WIDE.U32 R28, R31, UR4, R28 ;  /* 0x000000041f1c8c25 */ /* 0x000fc6000f8e001c */
[----:B------:R-:W-:-:S06]  /*1720*/  @!UP1 UIMAD UR10, UR4, UR23, UR10 ;  /* 0x00000017040a92a4 */ /* 0x000fcc000f8e020a */
[----:B------:R-:W-:Y:S02]  /*1730*/  @!P0 IADD3 R29, PT, PT, R29, UR10, RZ ;  /* 0x0000000a1d1d8c10 */ /* 0x000fe4000fffe0ff */
[----:B0-----:R-:W-:-:S04]  /*1740*/  @!P0 LEA R26, P2, R28, R26, 0x3 ;  /* 0x0000001a1c1a8211 */ /* 0x001fc800078418ff */
[----:B------:R-:W-:Y:S02]  /*1750*/  @!P0 LEA.HI.X R27, R28, R27, R29, 0x3, P2 ;  /* 0x0000001b1c1b8211 */ /* 0x000fe400010f1c1d */
[----:B------:R-:W2:Y:S04]  /*1760*/  @!P0 LDG.E.64 R28, desc[UR16][R20.64] ;  /* 0x00000010141c8981 */ /* 0x000ea8000c1e1b00 */
[----:B------:R-:W2:Y:S01]  /*1770*/  @!P0 LDG.E.64 R26, desc[UR16][R26.64] ;  /* 0x000000101a1a8981 */ /* 0x000ea2000c1e1b00 */
[----:B------:R-:W-:Y:S01]  /*1780*/  IADD3 R30, P4, PT, R24, 0x1, RZ ;  /* 0x00000001181e7810 */ /* 0x000fe20007f9e0ff */
[----:B------:R-:W-:Y:S03]  /*1790*/  BSSY.RECONVERGENT B0, `(.L_x_17) ;  /* 0x000001d000007945 */ /* 0x000fe60003800200 */
[----:B------:R-:W-:Y:S01]  /*17a0*/  ISETP.GE.U32.AND P2, PT, R30, UR18, PT ;  /* 0x000000121e007c0c */ /* 0x000fe2000bf46070 */
[----:B------:R-:W-:-:S05]  /*17b0*/  IMAD.X R32, RZ, RZ, R25, P4 ;  /* 0x000000ffff207224 */ /* 0x000fca00020e0619 */
[----:B------:R-:W-:Y:S01]  /*17c0*/  ISETP.GE.OR.EX P1, PT, R32, UR9, P1, P2 ;  /* 0x0000000920007c0c */ /* 0x000fe20008f26720 */
[-C--:B--2---:R-:W-:Y:S02]  /*17d0*/  @!P0 IMAD R33, R27, R28.reuse, RZ ;  /* 0x0000001c1b218224 */ /* 0x084fe400078e02ff */
[----:B------:R-:W-:Y:S01]  /*17e0*/  @!P0 IMAD.WIDE.U32 R30, R26, R28, RZ ;  /* 0x0000001c1a1e8225 */ /* 0x000fe200078e00ff */
[----:B------:R-:W-:-:S03]  /*17f0*/  LEA R28, P3, R24, UR24, 0x3 ;  /* 0x00000018181c7c11 */ /* 0x000fc6000f8618ff */
[----:B------:R-:W-:Y:S01]  /*1800*/  @!P0 IMAD R33, R29, R26, R33 ;  /* 0x0000001a1d218224 */ /* 0x000fe200078e0221 */
[----:B------:R-:W-:-:S04]  /*1810*/  LEA.HI.X R29, R24, UR25, R25, 0x3, P3 ;  /* 0x00000019181d7c11 */ /* 0x000fc800098f1c19 */
[----:B------:R-:W-:-:S05]  /*1820*/  @!P0 IADD3 R31, PT, PT, R31, R33, RZ ;  /* 0x000000211f1f8210 */ /* 0x000fca0007ffe0ff */
[----:B------:R0:W-:Y:S01]  /*1830*/  @!P0 STG.E.64 desc[UR16][R28.64], R30 ;  /* 0x0000001e1c008986 */ /* 0x0001e2000c101b10 */
[----:B------:R-:W-:Y:S05]  /*1840*/  @P1 BRA `(.L_x_18) ;  /* 0x0000000000441947 */ /* 0x000fea0003800000 */
[----:B------:R-:W1:Y:S01]  /*1850*/  LDCU.64 UR10, c[0x0][0x3a0] ;  /* 0x00007400ff0a77ac */ /* 0x000e620008000a00 */
[----:B------:R-:W2:Y:S01]  /*1860*/  LDCU.64 UR24, c[0x0][0x388] ;  /* 0x00007100ff1877ac */ /* 0x000ea20008000a00 */
[----:B------:R-:W-:-:S04]  /*1870*/  UIMAD UR12, UR5, UR22, URZ ;  /* 0x00000016050c72a4 */ /* 0x000fc8000f8e02ff */
[----:B------:R-:W-:Y:S02]  /*1880*/  UIMAD UR12, UR4, UR23, UR12 ;  /* 0x00000017040c72a4 */ /* 0x000fe4000f8e020c */
[----:B-1----:R-:W-:-:S04]  /*1890*/  UIMAD.WIDE.U32 UR10, UR4, UR22, UR10 ;  /* 0x00000016040a72a5 */ /* 0x002fc8000f8e000a */
[----:B------:R-:W-:Y:S02]  /*18a0*/  IMAD.U32 R25, RZ, RZ, UR12 ;  /* 0x0000000cff197e24 */ /* 0x000fe4000f8e00ff */
[----:B------:R-:W-:-:S04]  /*18b0*/  IADD3 R24, P0, PT, R0, UR10, RZ ;  /* 0x0000000a00187c10 */ /* 0x000fc8000ff1e0ff */
[----:B------:R-:W-:Y:S02]  /*18c0*/  IADD3.X R25, PT, PT, R25, UR11, RZ, P0, !PT ;  /* 0x0000000b19197c10 */ /* 0x000fe400087fe4ff */
[----:B--2---:R-:W-:-:S04]  /*18d0*/  LEA R26, P0, R24, UR24, 0x3 ;  /* 0x00000018181a7c11 */ /* 0x004fc8000f8018ff */
[----:B------:R-:W-:Y:S02]  /*18e0*/  LEA.HI.X R27, R24, UR25, R25, 0x3, P0 ;  /* 0x00000019181b7c11 */ /* 0x000fe400080f1c19 */
[----:B------:R-:W2:Y:S04]  /*18f0*/  LDG.E.64 R24, desc[UR16][R20.64] ;  /* 0x0000001014187981 */ /* 0x000ea8000c1e1b00 */
[----:B------:R-:W2:Y:S02]  /*1900*/  LDG.E.64 R26, desc[UR16][R26.64] ;  /* 0x000000101a1a7981 */ /* 0x000ea4000c1e1b00 */
[-C--:B--2---:R-:W-:Y:S02]  /*1910*/  IMAD R33, R27, R24.reuse, RZ ;  /* 0x000000181b217224 */ /* 0x084fe400078e02ff */
[----:B0-----:R-:W-:-:S04]  /*1920*/  IMAD.WIDE.U32 R30, R26, R24, RZ ;  /* 0x000000181a1e7225 */ /* 0x001fc800078e00ff */
[----:B------:R-:W-:-:S05]  /*1930*/  IMAD R33, R25, R26, R33 ;  /* 0x0000001a19217224 */ /* 0x000fca00078e0221 */
[----:B------:R-:W-:-:S05]  /*1940*/  IADD3 R31, PT, PT, R31, R33, RZ ;  /* 0x000000211f1f7210 */ /* 0x000fca0007ffe0ff */
[----:B------:R1:W-:Y:S02]  /*1950*/  STG.E.64 desc[UR16][R28.64+0x8], R30 ;  /* 0x0000081e1c007986 */ /* 0x0003e4000c101b10 */
.L_x_18:
[----:B------:R-:W-:Y:S05]  /*1960*/  BSYNC.RECONVERGENT B0 ;  /* 0x0000000000007941 */ /* 0x000fea0003800200 */
.L_x_17:
[----:B------:R-:W-:-:S04]  /*1970*/  UIADD3 UR4, UP1, UPT, UR4, 0x2, URZ ;  /* 0x0000000204047890 */ /* 0x000fc8000ff3e0ff */
[----:B------:R-:W-:-:S12]  /*1980*/  UIADD3.X UR5, UPT, UPT, URZ, UR5, URZ, UP1, !UPT ;  /* 0x00000005ff057290 */ /* 0x000fd80008ffe4ff */
.L_x_16:
[----:B------:R-:W2:Y:S02]  /*1990*/  LDCU UR10, c[0x0][0x398] ;  /* 0x00007300ff0a77ac */ /* 0x000ea40008000800 */
[----:B--2---:R-:W-:-:S09]  /*19a0*/  ULOP3.LUT UP1, URZ, UR10, 0x1, URZ, 0xc0, !UPT ;  /* 0x000000010aff7892 */ /* 0x004fd2000f82c0ff */
[----:B------:R-:W-:Y:S05]  /*19b0*/  BRA.U !UP1, `(.L_x_12) ;  /* 0x00000001098c7547 */ /* 0x000fea000b800000 */
[----:B------:R-:W2:Y:S01]  /*19c0*/  LDCU UR11, c[0x0][0x39c] ;  /* 0x00007380ff0b77ac */ /* 0x000ea20008000800 */
[----:B01----:R-:W-:Y:S01]  /*19d0*/  MOV R25, UR5 ;  /* 0x0000000500197c02 */ /* 0x003fe20008000f00 */
[----:B------:R-:W-:Y:S01]  /*19e0*/  IMAD R23, R36, UR10, RZ ;  /* 0x0000000a24177c24 */ /* 0x000fe2000f8e02ff */
[----:B------:R-:W-:Y:S01]  /*19f0*/  BSSY.RECONVERGENT B0, `(.L_x_12) ;  /* 0x000001f000007945 */ /* 0x000fe20003800200 */
[----:B------:R-:W0:Y:S01]  /*1a00*/  LDCU.64 UR22, c[0x0][0x3a0] ;  /* 0x00007400ff1677ac */ /* 0x000e220008000a00 */
[----:B------:R-:W-:Y:S02]  /*1a10*/  IMAD.U32 R24, RZ, RZ, UR4 ;  /* 0x00000004ff187e24 */ /* 0x000fe4000f8e00ff */
[C---:B--2---:R-:W-:Y:S02]  /*1a20*/  IMAD R31, R22.reuse, UR11, R23 ;  /* 0x0000000b161f7c24 */ /* 0x044fe4000f8e0217 */
[----:B------:R-:W-:Y:S01]  /*1a30*/  IMAD.WIDE.U32 R22, R22, UR10, R24 ;  /* 0x0000000a16167c25 */ /* 0x000fe2000f8e0018 */
[----:B0-----:R-:W-:-:S03]  /*1a40*/  ISETP.GE.U32.AND P1, PT, R0, UR22, PT ;  /* 0x0000001600007c0c */ /* 0x001fc6000bf26070 */
[----:B------:R-:W-:Y:S01]  /*1a50*/  IMAD.IADD R31, R31, 0x1, R23 ;  /* 0x000000011f1f7824 */ /* 0x000fe200078e0217 */
[----:B------:R-:W-:-:S04]  /*1a60*/  ISETP.GE.U32.AND P0, PT, R22, UR18, PT ;  /* 0x0000001216007c0c */ /* 0x000fc8000bf06070 */
[----:B------:R-:W-:-:S04]  /*1a70*/  ISETP.GE.AND.EX P0, PT, R31, UR9, PT, P0 ;  /* 0x000000091f007c0c */ /* 0x000fc8000bf06300 */
[----:B------:R-:W-:-:S13]  /*1a80*/  ISETP.GE.OR.EX P0, PT, RZ, UR23, P0, P1 ;  /* 0x00000017ff007c0c */ /* 0x000fda0008706710 */
[----:B------:R-:W-:Y:S05]  /*1a90*/  @P0 BRA `(.L_x_19) ;  /* 0x0000000000500947 */ /* 0x000fea0003800000 */
[----:B------:R-:W0:Y:S01]  /*1aa0*/  LDCU.64 UR24, c[0x0][0x388] ;  /* 0x00007100ff1877ac */ /* 0x000e220008000a00 */
[----:B------:R-:W-:Y:S01]  /*1ab0*/  HFMA2 R25, -RZ, RZ, 0, 0 ;  /* 0x00000000ff197431 */ /* 0x000fe200000001ff */
[----:B------:R-:W-:Y:S01]  /*1ac0*/  MOV R23, UR22 ;  /* 0x0000001600177c02 */ /* 0x000fe20008000f00 */
[----:B------:R-:W-:Y:S01]  /*1ad0*/  IMAD.MOV.U32 R24, RZ, RZ, R0 ;  /* 0x000000ffff187224 */ /* 0x000fe200078e0000 */
[----:B------:R-:W-:Y:S01]  /*1ae0*/  UIMAD UR10, UR5, UR22, URZ ;  /* 0x00000016050a72a4 */ /* 0x000fe2000f8e02ff */
[----:B------:R-:W2:Y:S03]  /*1af0*/  LDG.E.64 R20, desc[UR16][R20.64] ;  /* 0x0000001014147981 */ /* 0x000ea6000c1e1b00 */
[----:B------:R-:W-:Y:S02]  /*1b00*/  UIMAD UR10, UR4, UR23, UR10 ;  /* 0x00000017040a72a4 */ /* 0x000fe4000f8e020a */
[----:B------:R-:W-:-:S04]  /*1b10*/  IMAD.WIDE.U32 R24, R23, UR4, R24 ;  /* 0x0000000417187c25 */ /* 0x000fc8000f8e0018 */
[----:B------:R-:W-:Y:S01]  /*1b20*/  VIADD R23, R25, UR10 ;  /* 0x0000000a19177c36 */ /* 0x000fe20008000000 */
[----:B0-----:R-:W-:-:S04]  /*1b30*/  LEA R28, P0, R24, UR24, 0x3 ;  /* 0x00000018181c7c11 */ /* 0x001fc8000f8018ff */
[----:B------:R-:W0:Y:S01]  /*1b40*/  LDCU.64 UR10, c[0x0][0x390] ;  /* 0x00007200ff0a77ac */ /* 0x000e220008000a00 */
[----:B------:R-:W-:-:S06]  /*1b50*/  LEA.HI.X R29, R24, UR25, R23, 0x3, P0 ;  /* 0x00000019181d7c11 */ /* 0x000fcc00080f1c17 */
[----:B------:R-:W2:Y:S01]  /*1b60*/  LDG.E.64 R28, desc[UR16][R28.64] ;  /* 0x000000101c1c7981 */ /* 0x000ea2000c1e1b00 */
[----:B0-----:R-:W-:-:S04]  /*1b70*/  LEA R24, P0, R22, UR10, 0x3 ;  /* 0x0000000a16187c11 */ /* 0x001fc8000f8018ff */
[----:B------:R-:W-:Y:S01]  /*1b80*/  LEA.HI.X R25, R22, UR11, R31, 0x3, P0 ;  /* 0x0000000b16197c11 */ /* 0x000fe200080f1c1f */
[-C--:B--2---:R-:W-:Y:S02]  /*1b90*/  IMAD R23, R29, R20.reuse, RZ ;  /* 0x000000141d177224 */ /* 0x084fe400078e02ff */
[----:B------:R-:W-:-:S04]  /*1ba0*/  IMAD.WIDE.U32 R26, R28, R20, RZ ;  /* 0x000000141c1a7225 */ /* 0x000fc800078e00ff */
[----:B------:R-:W-:-:S05]  /*1bb0*/  IMAD R23, R21, R28, R23 ;  /* 0x0000001c15177224 */ /* 0x000fca00078e0217 */
[----:B------:R-:W-:-:S05]  /*1bc0*/  IADD3 R27, PT, PT, R27, R23, RZ ;  /* 0x000000171b1b7210 */ /* 0x000fca0007ffe0ff */
[----:B------:R0:W-:Y:S02]  /*1bd0*/  STG.E.64 desc[UR16][R24.64], R26 ;  /* 0x0000001a18007986 */ /* 0x0001e4000c101b10 */
.L_x_19:
[----:B------:R-:W-:Y:S05]  /*1be0*/  BSYNC.RECONVERGENT B0 ;  /* 0x0000000000007941 */ /* 0x000fea0003800200 */
.L_x_12:
[----:B------:R-:W-:Y:S05]  /*1bf0*/  BRA.U UP0, `(.L_x_20) ;  /* 0xffffffe500d47547 */ /* 0x000fea000b83ffff */
[----:B------:R-:W-:Y:S05]  /*1c00*/  EXIT ;  /* 0x000000000000794d */ /* 0x000fea0003800000 */
.L_x_21:
        /* <DEDUP_REMOVED lines=15> */
.L_x_37:


//--------------------- .text._Z17per_row_AB_kernelPlS_S_ll --------------------------
	.section	.text._Z17per_row_AB_kernelPlS_S_ll,"ax",@progbits
	.align	128
        .global         _Z17per_row_AB_kernelPlS_S_ll
        .type           _Z17per_row_AB_kernelPlS_S_ll,@function
        .size           _Z17per_row_AB_kernelPlS_S_ll,(.L_x_38 - _Z17per_row_AB_kernelPlS_S_ll)
        .other          _Z17per_row_AB_kernelPlS_S_ll,@"STO_CUDA_ENTRY STV_DEFAULT"
_Z17per_row_AB_kernelPlS_S_ll:
.text._Z17per_row_AB_kernelPlS_S_ll:
[----:B------:R-:W-:Y:S01]  /*0000*/  LDC R1, c[0x0][0x37c] ;  /* 0x0000df00ff017b82 */ /* 0x000fe20000000800 */
[----:B------:R-:W0:Y:S02]  /*0010*/  LDCU.64 UR12, c[0x0][0x3a0] ;  /* 0x00007400ff0c77ac */ /* 0x000e240008000a00 */
[----:B0-----:R-:W-:-:S04]  /*0020*/  UISETP.GE.U32.AND UP0, UPT, UR12, 0x1, UPT ;  /* 0x000000010c00788c */ /* 0x001fc8000bf06070 */
[----:B------:R-:W-:-:S06]  /*0030*/  UISETP.GE.AND.EX UP0, UPT, UR13, URZ, UPT, UP0 ;  /* 0x000000ff0d00728c */ /* 0x000fcc000bf06300 */
[----:B------:R-:W-:-:S13]  /*0040*/  PLOP3.LUT P0, PT, PT, PT, UP0, 0x80, 0x8 ;  /* 0x000000000008781c */ /* 0x000fda0003f0f008 */
[----:B------:R-:W-:Y:S05]  /*0050*/  @!P0 EXIT ;  /* 0x000000000000894d */ /* 0x000fea0003800000 */
[----:B------:R-:W0:Y:S01]  /*0060*/  LDCU.64 UR8, c[0x0][0x398] ;  /* 0x00007300ff0877ac */ /* 0x000e220008000a00 */
[----:B------:R-:W1:Y:S01]  /*0070*/  S2R R0, SR_TID.X ;  /* 0x0000000000007919 */ /* 0x000e620000002100 */
[----:B------:R-:W2:Y:S01]  /*0080*/  S2UR UR44, SR_CTAID.X ;  /* 0x00000000002c79c3 */ /* 0x000ea20000002500 */
[----:B------:R-:W-:Y:S02]  /*0090*/  UIMAD UR10, UR13, UR12, URZ ;  /* 0x0000000c0d0a72a4 */ /* 0x000fe4000f8e02ff */
[----:B------:R-:W-:Y:S02]  /*00a0*/  ULOP3.LUT UR20, UR12, 0xfffffff8, URZ, 0xc0, !UPT ;  /* 0xfffffff80c147892 */ /* 0x000fe4000f8ec0ff */
[----:B------:R-:W-:Y:S02]  /*00b0*/  UIMAD UR10, UR12, UR13, UR10 ;  /* 0x0000000d0c0a72a4 */ /* 0x000fe4000f8e020a */
[----:B------:R-:W-:Y:S01]  /*00c0*/  ULOP3.LUT UR19, UR13, 0x7fffffff, URZ, 0xc0, !UPT ;  /* 0x7fffffff0d137892 */ /* 0x000fe2000f8ec0ff */
[----:B------:R-:W3:Y:S01]  /*00d0*/  LDCU.64 UR40, c[0x0][0x358] ;  /* 0x00006b00ff2877ac */ /* 0x000ee20008000a00 */
[----:B0-----:R-:W-:-:S02]  /*00e0*/  UIMAD UR4, UR13, UR8, URZ ;  /* 0x000000080d0472a4 */ /* 0x001fc4000f8e02ff */
[----:B------:R-:W-:Y:S02]  /*00f0*/  UIMAD.WIDE.U32 UR6, UR12, UR8, URZ ;  /* 0x000000080c0672a5 */ /* 0x000fe4000f8e00ff */
[----:B------:R-:W-:Y:S02]  /*0100*/  UIMAD UR18, UR12, UR9, UR4 ;  /* 0x000000090c1272a4 */ /* 0x000fe4000f8e0204 */
[----:B------:R-:W-:Y:S02]  /*0110*/  UIMAD.WIDE.U32 UR8, UR12, UR12, URZ ;  /* 0x0000000c0c0872a5 */ /* 0x000fe4000f8e00ff */
[----:B------:R-:W-:Y:S02]  /*0120*/  UIADD3 UR18, UPT, UPT, UR7, UR18, URZ ;  /* 0x0000001207127290 */ /* 0x000fe4000fffe0ff */
[----:B--2---:R-:W-:Y:S02]  /*0130*/  UIMAD.WIDE.U32 UR4, UR44, UR12, URZ ;  /* 0x0000000c2c0472a5 */ /* 0x004fe4000f8e00ff */
[----:B------:R-:W-:-:S02]  /*0140*/  UIMAD.WIDE.U32 UR28, UR8, UR44, URZ ;  /* 0x0000002c081c72a5 */ /* 0x000fc4000f8e00ff */
[----:B------:R-:W-:Y:S01]  /*0150*/  UIMAD UR4, UR18, UR6, URZ ;  /* 0x00000006120472a4 */ /* 0x000fe2000f8e02ff */
[C---:B-1----:R-:W-:Y:S01]  /*0160*/  IMAD.WIDE.U32 R2, R0.reuse, UR12, RZ ;  /* 0x0000000c00027c25 */ /* 0x042fe2000f8e00ff */
[----:B------:R-:W-:Y:S02]  /*0170*/  UIADD3 UR8, UPT, UPT, UR9, UR10, URZ ;  /* 0x0000000a09087290 */ /* 0x000fe4000fffe0ff */
[----:B------:R-:W-:Y:S01]  /*0180*/  UIMAD UR4, UR18, UR6, UR4 ;  /* 0x00000006120472a4 */ /* 0x000fe2000f8e0204 */
[----:B------:R-:W-:Y:S01]  /*0190*/  IMAD R17, R0, UR13, R3 ;  /* 0x0000000d00117c24 */ /* 0x000fe2000f8e0203 */
[----:B------:R-:W-:Y:S02]  /*01a0*/  UIMAD UR8, UR8, UR44, URZ ;  /* 0x0000002c080872a4 */ /* 0x000fe4000f8e02ff */
[----:B------:R-:W-:Y:S02]  /*01b0*/  UIMAD.WIDE.U32 UR42, UR6, UR6, URZ ;  /* 0x00000006062a72a5 */ /* 0x000fe4000f8e00ff */
[----:B------:R-:W-:-:S02]  /*01c0*/  UIADD3 UR28, UPT, UPT, UR29, UR8, URZ ;  /* 0x000000081d1c7290 */ /* 0x000fc4000fffe0ff */
[----:B------:R-:W-:Y:S02]  /*01d0*/  UIMAD UR21, UR44, UR13, UR5 ;  /* 0x0000000d2c1572a4 */ /* 0x000fe4000f8e0205 */
[----:B------:R-:W-:Y:S01]  /*01e0*/  UIADD3 UR29, UPT, UPT, UR43, UR4, URZ ;  /* 0x000000042b1d7290 */ /* 0x000fe2000fffe0ff */
[----:B------:R-:W-:Y:S02]  /*01f0*/  UMOV UR5, URZ ;  /* 0x000000ff00057c82 */ /* 0x000fe40008000000 */
[----:B---3--:R-:W-:-:S09]  /*0200*/  UMOV UR4, URZ ;  /* 0x000000ff00047c82 */ /* 0x008fd20008000000 */
.L_x_32:
[----:B0-----:R-:W0:Y:S01]  /*0210*/  LDCU.64 UR10, c[0x0][0x3a0] ;  /* 0x00007400ff0a77ac */ /* 0x001e220008000a00 */
[----:B------:R-:W-:Y:S02]  /*0220*/  IMAD.MOV.U32 R21, RZ, RZ, RZ ;  /* 0x000000ffff157224 */ /* 0x000fe400078e00ff */
[----:B------:R-:W-:Y:S01]  /*0230*/  IMAD.MOV.U32 R16, RZ, RZ, RZ ;  /* 0x000000ffff107224 */ /* 0x000fe200078e00ff */
[----:B-1----:R-:W1:Y:S01]  /*0240*/  LDCU.64 UR12, c[0x0][0x3a0] ;  /* 0x00007400ff0c77ac */ /* 0x002e620008000a00 */
[----:B------:R-:W2:Y:S01]  /*0250*/  LDCU.64 UR8, c[0x0][0x380] ;  /* 0x00007000ff0877ac */ /* 0x000ea20008000a00 */
[----:B------:R-:W3:Y:S01]  /*0260*/  LDCU.64 UR24, c[0x0][0x398] ;  /* 0x00007300ff1877ac */ /* 0x000ee20008000a00 */
[----:B0-----:R-:W-:-:S04]  /*0270*/  UIMAD UR38, UR44, UR10, URZ ;  /* 0x0000000a2c2672a4 */ /* 0x001fc8000f8e02ff */
[----:B------:R-:W-:-:S04]  /*0280*/  UIADD3 UR14, UP0, UPT, UR4, UR38, URZ ;  /* 0x00000026040e7290 */ /* 0x000fc8000ff1e0ff */
[----:B------:R-:W-:Y:S02]  /*0290*/  UIADD3.X UR15, UPT, UPT, UR5, UR21, URZ, UP0, !UPT ;  /* 0x00000015050f7290 */ /* 0x000fe400087fe4ff */
[----:B-1----:R-:W-:Y:S02]  /*02a0*/  UISETP.GE.U32.AND UP0, UPT, UR12, 0x8, UPT ;  /* 0x000000080c00788c */ /* 0x002fe4000bf06070 */
[----:B--2---:R-:W-:Y:S02]  /*02b0*/  ULEA UR8, UP1, UR14, UR8, 0x3 ;  /* 0x000000080e087291 */ /* 0x004fe4000f8218ff */
[----:B------:R-:W-:Y:S02]  /*02c0*/  UISETP.GE.U32.AND.EX UP0, UPT, UR13, URZ, UPT, UP0 ;  /* 0x000000ff0d00728c */ /* 0x000fe4000bf06100 */
[----:B------:R-:W-:-:S07]  /*02d0*/  ULEA.HI.X UR9, UR14, UR9, UR15, 0x3, UP1 ;  /* 0x000000090e097291 */ /* 0x000fce00088f1c0f */
[----:B---3--:R-:W-:Y:S05]  /*02e0*/  BRA.U !UP0, `(.L_x_22) ;  /* 0x0000001108447547 */ /* 0x008fea000b800000 */
[----:B------:R-:W0:Y:S01]  /*02f0*/  LDCU UR30, c[0x0][0x3a0] ;  /* 0x00007400ff1e77ac */ /* 0x000e220008000800 */
[----:B------:R-:W-:Y:S02]  /*0300*/  IMAD.MOV.U32 R6, RZ, RZ, R0 ;  /* 0x000000ffff067224 */ /* 0x000fe400078e0000 */
[----:B------:R-:W-:Y:S01]  /*0310*/  IMAD.MOV.U32 R7, RZ, RZ, RZ ;  /* 0x000000ffff077224 */ /* 0x000fe200078e00ff */
[----:B------:R-:W-:Y:S02]  /*0320*/  UIADD3 UR39, UP0, UPT, UR38, 0x7, URZ ;  /* 0x0000000726277890 */ /* 0x000fe4000ff1e0ff */
[----:B------:R-:W-:Y:S02]  /*0330*/  UIADD3 UR45, UP1, UPT, UR38, 0x6, URZ ;  /* 0x00000006262d7890 */ /* 0x000fe4000ff3e0ff */
[----:B------:R-:W-:Y:S01]  /*0340*/  UIADD3.X UR26, UPT, UPT, URZ, UR21, URZ, UP0, !UPT ;  /* 0x00000015ff1a7290 */ /* 0x000fe200087fe4ff */
[----:B------:R-:W1:Y:S01]  /*0350*/  LDCU.64 UR22, c[0x0][0x3a0] ;  /* 0x00007400ff1677ac */ /* 0x000e620008000a00 */
[----:B------:R-:W-:-:S02]  /*0360*/  UIADD3 UR48, UP5, UPT, UR38, 0x2, URZ ;  /* 0x0000000226307890 */ /* 0x000fc4000ffbe0ff */
[----:B------:R-:W-:Y:S02]  /*0370*/  UIADD3.X UR36, UPT, UPT, URZ, UR21, URZ, UP1, !UPT ;  /* 0x00000015ff247290 */ /* 0x000fe40008ffe4ff */
[----:B------:R-:W-:Y:S02]  /*0380*/  UIMAD UR26, UR26, UR12, URZ ;  /* 0x0000000c1a1a72a4 */ /* 0x000fe4000f8e02ff */
[----:B------:R-:W-:Y:S02]  /*0390*/  UIADD3.X UR27, UPT, UPT, URZ, UR21, URZ, UP5, !UPT ;  /* 0x00000015ff1b7290 */ /* 0x000fe4000affe4ff */
[----:B------:R-:W-:Y:S02]  /*03a0*/  UIMAD.WIDE.U32 UR32, UR39, UR12, UR4 ;  /* 0x0000000c272072a5 */ /* 0x000fe4000f8e0004 */
[----:B------:R-:W-:Y:S02]  /*03b0*/  UIMAD.WIDE.U32 UR16, UR45, UR12, UR4 ;  /* 0x0000000c2d1072a5 */ /* 0x000fe4000f8e0004 */
[----:B------:R-:W-:-:S02]  /*03c0*/  UIMAD UR36, UR36, UR12, URZ ;  /* 0x0000000c242472a4 */ /* 0x000fc4000f8e02ff */
[----:B------:R-:W-:Y:S02]  /*03d0*/  UIADD3 UR46, UP3, UPT, UR38, 0x3, URZ ;  /* 0x00000003262e7890 */ /* 0x000fe4000ff7e0ff */
[----:B------:R-:W-:Y:S02]  /*03e0*/  UIADD3 UR31, UP2, UPT, UR38, 0x4, URZ ;  /* 0x00000004261f7890 */ /* 0x000fe4000ff5e0ff */
[----:B------:R-:W-:Y:S02]  /*03f0*/  UIADD3 UR47, UP4, UPT, UR38, 0x5, URZ ;  /* 0x00000005262f7890 */ /* 0x000fe4000ff9e0ff */
[----:B------:R-:W-:Y:S02]  /*0400*/  UIMAD UR12, UR39, UR13, UR26 ;  /* 0x0000000d270c72a4 */ /* 0x000fe4000f8e021a */
[----:B0-----:R-:W-:Y:S02]  /*0410*/  UIMAD UR27, UR27, UR30, URZ ;  /* 0x0000001e1b1b72a4 */ /* 0x001fe4000f8e02ff */
[----:B------:R-:W-:-:S02]  /*0420*/  UIADD3.X UR34, UPT, UPT, URZ, UR21, URZ, UP3, !UPT ;  /* 0x00000015ff227290 */ /* 0x000fc40009ffe4ff */
[----:B------:R-:W-:Y:S02]  /*0430*/  UIADD3.X UR37, UPT, UPT, URZ, UR21, URZ, UP2, !UPT ;  /* 0x00000015ff257290 */ /* 0x000fe400097fe4ff */
[----:B------:R-:W-:Y:S02]  /*0440*/  UIADD3.X UR35, UPT, UPT, URZ, UR21, URZ, UP4, !UPT ;  /* 0x00000015ff237290 */ /* 0x000fe4000a7fe4ff */
[----:B------:R-:W-:Y:S02]  /*0450*/  UIADD3 UR12, UPT, UPT, UR33, UR12, URZ ;  /* 0x0000000c210c7290 */ /* 0x000fe4000fffe0ff */
[----:B------:R-:W-:Y:S01]  /*0460*/  UIMAD UR33, UR48, UR13, UR27 ;  /* 0x0000000d302172a4 */ /* 0x000fe2000f8e021b */
[----:B------:R-:W0:Y:S01]  /*0470*/  LDCU.64 UR14, c[0x0][0x398] ;  /* 0x00007300ff0e77ac */ /* 0x000e220008000a00 */
[----:B------:R-:W-:Y:S02]  /*0480*/  UIMAD UR27, UR21, UR10, URZ ;  /* 0x0000000a151b72a4 */ /* 0x000fe4000f8e02ff */
[----:B------:R-:W-:-:S02]  /*0490*/  UIMAD UR34, UR34, UR30, URZ ;  /* 0x0000001e222272a4 */ /* 0x000fc4000f8e02ff */
[----:B------:R-:W-:Y:S02]  /*04a0*/  UIMAD UR35, UR35, UR30, URZ ;  /* 0x0000001e232372a4 */ /* 0x000fe4000f8e02ff */
[----:B------:R-:W-:Y:S02]  /*04b0*/  UIMAD UR37, UR37, UR30, URZ ;  /* 0x0000001e252572a4 */ /* 0x000fe4000f8e02ff */
[----:B------:R-:W-:Y:S02]  /*04c0*/  UIMAD UR26, UR12, UR24, URZ ;  /* 0x000000180c1a72a4 */ /* 0x000fe4000f8e02ff */
[----:B------:R-:W-:Y:S02]  /*04d0*/  UIMAD UR11, UR38, UR11, UR27 ;  /* 0x0000000b260b72a4 */ /* 0x000fe4000f8e021b */
[----:B-1----:R-:W-:Y:S02]  /*04e0*/  UIMAD.WIDE.U32 UR38, UR38, UR10, UR22 ;  /* 0x0000000a262672a5 */ /* 0x002fe4000f8e0016 */
[----:B------:R-:W-:-:S02]  /*04f0*/  UIMAD UR36, UR45, UR13, UR36 ;  /* 0x0000000d2d2472a4 */ /* 0x000fc4000f8e0224 */
[----:B------:R-:W-:Y:S02]  /*0500*/  UIMAD UR34, UR46, UR13, UR34 ;  /* 0x0000000d2e2272a4 */ /* 0x000fe4000f8e0222 */
[----:B------:R-:W-:Y:S02]  /*0510*/  UIMAD UR35, UR47, UR13, UR35 ;  /* 0x0000000d2f2372a4 */ /* 0x000fe4000f8e0223 */
[----:B------:R-:W-:Y:S02]  /*0520*/  UIMAD UR37, UR31, UR13, UR37 ;  /* 0x0000000d1f2572a4 */ /* 0x000fe4000f8e0225 */
[----:B------:R-:W-:Y:S02]  /*0530*/  UIMAD.WIDE.U32 UR12, UR32, UR24, URZ ;  /* 0x00000018200c72a5 */ /* 0x000fe4000f8e00ff */
[----:B------:R-:W-:Y:S02]  /*0540*/  UIMAD UR32, UR32, UR25, UR26 ;  /* 0x00000019202072a4 */ /* 0x000fe4000f8e021a */
[----:B------:R-:W-:-:S02]  /*0550*/  UIMAD.WIDE.U32 UR22, UR46, UR30, UR4 ;  /* 0x0000001e2e1672a5 */ /* 0x000fc4000f8e0004 */
[----:B------:R-:W-:Y:S02]  /*0560*/  UIMAD.WIDE.U32 UR24, UR47, UR30, UR4 ;  /* 0x0000001e2f1872a5 */ /* 0x000fe4000f8e0004 */
[----:B------:R-:W-:Y:S02]  /*0570*/  UIMAD.WIDE.U32 UR26, UR48, UR30, UR4 ;  /* 0x0000001e301a72a5 */ /* 0x000fe4000f8e0004 */
[----:B------:R-:W-:Y:S02]  /*0580*/  UIADD3 UR45, UPT, UPT, UR39, UR11, URZ ;  /* 0x0000000b272d7290 */ /* 0x000fe4000fffe0ff */
[----:B------:R-:W-:Y:S02]  /*0590*/  UIMAD.WIDE.U32 UR30, UR31, UR30, UR4 ;  /* 0x0000001e1f1e72a5 */ /* 0x000fe4000f8e0004 */
[----:B------:R-:W-:Y:S02]  /*05a0*/  UIADD3 UR11, UP0, UPT, UR4, UR38, URZ ;  /* 0x00000026040b7290 */ /* 0x000fe4000ff1e0ff */
[----:B------:R-:W-:-:S02]  /*05b0*/  UIADD3 UR36, UPT, UPT, UR17, UR36, URZ ;  /* 0x0000002411247290 */ /* 0x000fc4000fffe0ff */
[----:B------:R-:W-:Y:S02]  /*05c0*/  UIADD3.X UR45, UPT, UPT, UR5, UR45, URZ, UP0, !UPT ;  /* 0x0000002d052d7290 */ /* 0x000fe400087fe4ff */
[----:B------:R-:W-:Y:S02]  /*05d0*/  UIADD3 UR34, UPT, UPT, UR23, UR34, URZ ;  /* 0x0000002217227290 */ /* 0x000fe4000fffe0ff */
[----:B------:R-:W-:Y:S02]  /*05e0*/  UIADD3 UR35, UPT, UPT, UR25, UR35, URZ ;  /* 0x0000002319237290 */ /* 0x000fe4000fffe0ff */
[----:B------:R-:W-:Y:S02]  /*05f0*/  UIADD3 UR33, UPT, UPT, UR27, UR33, URZ ;  /* 0x000000211b217290 */ /* 0x000fe4000fffe0ff */
[----:B------:R-:W-:Y:S02]  /*0600*/  UIADD3 UR37, UPT, UPT, UR31, UR37, URZ ;  /* 0x000000251f257290 */ /* 0x000fe4000fffe0ff */
[----:B0-----:R-:W-:-:S02]  /*0610*/  UIMAD UR45, UR45, UR14, URZ ;  /* 0x0000000e2d2d72a4 */ /* 0x001fc4000f8e02ff */
[----:B------:R-:W-:Y:S02]  /*0620*/  UIMAD UR36, UR36, UR14, URZ ;  /* 0x0000000e242472a4 */ /* 0x000fe4000f8e02ff */
[----:B------:R-:W-:Y:S02]  /*0630*/  UIMAD UR34, UR34, UR14, URZ ;  /* 0x0000000e222272a4 */ /* 0x000fe4000f8e02ff */
[----:B------:R-:W-:Y:S02]  /*0640*/  UIMAD UR33, UR33, UR14, URZ ;  /* 0x0000000e212172a4 */ /* 0x000fe4000f8e02ff */
[----:B------:R-:W-:Y:S02]  /*0650*/  UIMAD UR37, UR37, UR14, URZ ;  /* 0x0000000e252572a4 */ /* 0x000fe4000f8e02ff */
[----:B------:R-:W-:Y:S02]  /*0660*/  UIMAD UR35, UR35, UR14, URZ ;  /* 0x0000000e232372a4 */ /* 0x000fe4000f8e02ff */
[----:B------:R-:W-:-:S02]  /*0670*/  UIMAD.WIDE.U32 UR38, UR16, UR14, URZ ;  /* 0x0000000e102672a5 */ /* 0x000fc4000f8e00ff */
[----:B------:R-:W-:Y:S02]  /*0680*/  UIMAD.WIDE.U32 UR46, UR22, UR14, URZ ;  /* 0x0000000e162e72a5 */ /* 0x000fe4000f8e00ff */
[----:B------:R-:W-:Y:S02]  /*0690*/  UIMAD.WIDE.U32 UR48, UR26, UR14, URZ ;  /* 0x0000000e1a3072a5 */ /* 0x000fe4000f8e00ff */
[----:B------:R-:W-:Y:S02]  /*06a0*/  UIMAD.WIDE.U32 UR50, UR30, UR14, URZ ;  /* 0x0000000e1e3272a5 */ /* 0x000fe4000f8e00ff */
[----:B------:R-:W-:Y:S02]  /*06b0*/  UIMAD.WIDE.U32 UR52, UR24, UR14, URZ ;  /* 0x0000000e183472a5 */ /* 0x000fe4000f8e00ff */
[----:B------:R-:W-:Y:S02]  /*06c0*/  UIMAD.WIDE.U32 UR54, UR11, UR14, URZ ;  /* 0x0000000e0b3672a5 */ /* 0x000fe4000f8e00ff */
[----:B------:R-:W-:-:S02]  /*06d0*/  UIMAD UR45, UR11, UR15, UR45 ;  /* 0x0000000f0b2d72a4 */ /* 0x000fc4000f8e022d */
[----:B------:R-:W-:Y:S02]  /*06e0*/  UIMAD UR36, UR16, UR15, UR36 ;  /* 0x0000000f102472a4 */ /* 0x000fe4000f8e0224 */
[----:B------:R-:W-:Y:S02]  /*06f0*/  UIMAD UR34, UR22, UR15, UR34 ;  /* 0x0000000f162272a4 */ /* 0x000fe4000f8e0222 */
[----:B------:R-:W-:Y:S02]  /*0700*/  UIMAD UR33, UR26, UR15, UR33 ;  /* 0x0000000f1a2172a4 */ /* 0x000fe4000f8e0221 */
[----:B------:R-:W-:Y:S02]  /*0710*/  UIMAD UR37, UR30, UR15, UR37 ;  /* 0x0000000f1e2572a4 */ /* 0x000fe4000f8e0225 */
[----:B------:R-:W-:Y:S01]  /*0720*/  UIMAD UR35, UR24, UR15, UR35 ;  /* 0x0000000f182372a4 */ /* 0x000fe2000f8e0223 */
[----:B------:R-:W0:Y:S01]  /*0730*/  LDCU.64 UR14, c[0x0][0x388] ;  /* 0x00007100ff0e77ac */ /* 0x000e220008000a00 */
[----:B------:R-:W1:Y:S01]  /*0740*/  LDCU UR16, c[0x0][0x388] ;  /* 0x00007100ff1077ac */ /* 0x000e620008000800 */
[----:B------:R-:W-:-:S02]  /*0750*/  UIMAD UR11, UR10, UR10, URZ ;  /* 0x0000000a0a0b72a4 */ /* 0x000fc4000f8e02ff */
[----:B------:R-:W-:Y:S02]  /*0760*/  USHF.L.U64.HI UR17, UR6, 0x3, UR18 ;  /* 0x0000000306117899 */ /* 0x000fe40008010212 */
[----:B------:R-:W-:Y:S02]  /*0770*/  UIMAD UR11, UR11, UR44, URZ ;  /* 0x0000002c0b0b72a4 */ /* 0x000fe4000f8e02ff */
[----:B------:R-:W-:Y:S02]  /*0780*/  USHF.L.U64.HI UR26, UR6, 0x6, UR18 ;  /* 0x00000006061a7899 */ /* 0x000fe40008010212 */
[----:B------:R-:W-:Y:S01]  /*0790*/  UIADD3 UR11, UP0, UPT, UR4, UR11, URZ ;  /* 0x0000000b040b7290 */ /* 0x000fe2000ff1e0ff */
[----:B0-----:R-:W-:Y:S01]  /*07a0*/  LEA R4, P0, R2, UR14, 0x3 ;  /* 0x0000000e02047c11 */ /* 0x001fe2000f8018ff */
[----:B------:R-:W0:Y:S03]  /*07b0*/  LDCU.64 UR24, c[0x0][0x390] ;  /* 0x00007200ff1877ac */ /* 0x000e260008000a00 */
[----:B------:R-:W-:Y:S01]  /*07c0*/  IADD3 RZ, P1, PT, R4, 0x20, RZ ;  /* 0x0000002004ff7810 */ /* 0x000fe20007f3e0ff */
[----:B------:R-:W2:Y:S01]  /*07d0*/  LDCU.64 UR22, c[0x0][0x398] ;  /* 0x00007300ff1677ac */ /* 0x000ea20008000a00 */
[----:B-1----:R-:W-:-:S02]  /*07e0*/  LEA R10, R2, UR16, 0x3 ;  /* 0x00000010020a7c11 */ /* 0x002fc4000f8e18ff */
[----:B------:R-:W-:Y:S01]  /*07f0*/  LEA.HI.X R11, R2, UR15, R17, 0x3, P0 ;  /* 0x0000000f020b7c11 */ /* 0x000fe200080f1c11 */
[----:B------:R-:W-:Y:S02]  /*0800*/  UIADD3.X UR27, UPT, UPT, UR5, UR28, URZ, UP0, !UPT ;  /* 0x0000001c051b7290 */ /* 0x000fe400087fe4ff */
[----:B------:R-:W-:Y:S01]  /*0810*/  VIADD R10, R10, 0x20 ;  /* 0x000000200a0a7836 */ /* 0x000fe20000000000 */
[----:B------:R-:W-:Y:S01]  /*0820*/  UIADD3 UR45, UPT, UPT, UR55, UR45, URZ ;  /* 0x0000002d372d7290 */ /* 0x000fe2000fffe0ff */
[----:B------:R-:W-:Y:S01]  /*0830*/  IMAD.X R11, RZ, RZ, R11, P1 ;  /* 0x000000ffff0b7224 */ /* 0x000fe200008e060b */
[----:B------:R-:W-:Y:S02]  /*0840*/  UIADD3 UR32, UPT, UPT, UR13, UR32, URZ ;  /* 0x000000200d207290 */ /* 0x000fe4000fffe0ff */
[----:B------:R-:W-:Y:S02]  /*0850*/  UIADD3 UR36, UPT, UPT, UR39, UR36, URZ ;  /* 0x0000002427247290 */ /* 0x000fe4000fffe0ff */
[----:B------:R-:W-:-:S02]  /*0860*/  UIADD3 UR34, UPT, UPT, UR47, UR34, URZ ;  /* 0x000000222f227290 */ /* 0x000fc4000fffe0ff */
[----:B------:R-:W-:Y:S02]  /*0870*/  UIADD3 UR33, UPT, UPT, UR49, UR33, URZ ;  /* 0x0000002131217290 */ /* 0x000fe4000fffe0ff */
[----:B------:R-:W-:Y:S02]  /*0880*/  UIADD3 UR37, UPT, UPT, UR51, UR37, URZ ;  /* 0x0000002533257290 */ /* 0x000fe4000fffe0ff */
[----:B------:R-:W-:Y:S01]  /*0890*/  UIADD3 UR35, UPT, UPT, UR53, UR35, URZ ;  /* 0x0000002335237290 */ /* 0x000fe2000fffe0ff */
[----:B------:R-:W-:Y:S01]  /*08a0*/  UMOV UR14, UR20 ;  /* 0x00000014000e7c82 */ /* 0x000fe20008000000 */
[----:B0-2---:R-:W-:-:S10]  /*08b0*/  UMOV UR15, UR19 ;  /* 0x00000013000f7c82 */ /* 0x005fd40008000000 */
.L_x_23:
[----:B------:R-:W-:Y:S02]  /*08c0*/  UIMAD UR16, UR27, UR22, URZ ;  /* 0x000000161b1072a4 */ /* 0x000fe4000f8e02ff */
[----:B0-----:R-:W-:Y:S02]  /*08d0*/  IMAD.U32 R19, RZ, RZ, UR22 ;  /* 0x00000016ff137e24 */ /* 0x001fe4000f8e00ff */
[----:B------:R-:W-:Y:S01]  /*08e0*/  IMAD.U32 R12, RZ, RZ, UR8 ;  /* 0x00000008ff0c7e24 */ /* 0x000fe2000f8e00ff */
[----:B------:R-:W-:Y:S02]  /*08f0*/  UIMAD UR16, UR11, UR23, UR16 ;  /* 0x000000170b1072a4 */ /* 0x000fe4000f8e0210 */
[----:B------:R-:W-:-:S04]  /*0900*/  IMAD.WIDE.U32 R4, R19, UR11, R6 ;  /* 0x0000000b13047c25 */ /* 0x000fc8000f8e0006 */
[----:B------:R-:W-:Y:S01]  /*0910*/  IMAD.U32 R13, RZ, RZ, UR9 ;  /* 0x00000009ff0d7e24 */ /* 0x000fe2000f8e00ff */
[----:B------:R-:W-:Y:S02]  /*0920*/  ISETP.GE.U32.AND P1, PT, R4, UR42, PT ;  /* 0x0000002a04007c0c */ /* 0x000fe4000bf26070 */
[----:B------:R-:W-:Y:S01]  /*0930*/  IADD3 R4, PT, PT, R5, UR16, RZ ;  /* 0x0000001005047c10 */ /* 0x000fe2000fffe0ff */
[----:B------:R-:W-:-:S03]  /*0940*/  IMAD.MOV.U32 R5, RZ, RZ, R11 ;  /* 0x000000ffff057224 */ /* 0x000fc600078e000b */
[----:B------:R-:W-:Y:S01]  /*0950*/  ISETP.GE.AND.EX P1, PT, R4, UR29, PT, P1 ;  /* 0x0000001d04007c0c */ /* 0x000fe2000bf26310 */
[----:B------:R-:W-:-:S12]  /*0960*/  IMAD.MOV.U32 R4, RZ, RZ, R10 ;  /* 0x000000ffff047224 */ /* 0x000fd800078e000a */
[----:B------:R-:W2:Y:S04]  /*0970*/  @!P1 LDG.E.64 R12, desc[UR40][R12.64] ;  /* 0x000000280c0c9981 */ /* 0x000ea8000c1e1b00 */
[----:B------:R-:W2:Y:S01]  /*0980*/  @!P1 LDG.E.64 R14, desc[UR40][R4.64+-0x20] ;  /* 0xffffe028040e9981 */ /* 0x000ea2000c1e1b00 */
[----:B------:R-:W-:Y:S01]  /*0990*/  IADD3 R8, P2, PT, R6, UR54, RZ ;  /* 0x0000003606087c10 */ /* 0x000fe2000ff5e0ff */
[----:B------:R-:W-:Y:S02]  /*09a0*/  @!P1 IMAD.MOV.U32 R9, RZ, RZ, RZ ;  /* 0x000000ffff099224 */ /* 0x000fe400078e00ff */
[----:B------:R-:W-:Y:S01]  /*09b0*/  IMAD.U32 R18, RZ, RZ, UR8 ;  /* 0x00000008ff127e24 */ /* 0x000fe2000f8e00ff */
[----:B------:R-:W-:Y:S01]  /*09c0*/  ISETP.GE.U32.AND P0, PT, R8, UR42, PT ;  /* 0x0000002a08007c0c */ /* 0x000fe2000bf06070 */
[----:B------:R-:W-:Y:S01]  /*09d0*/  @!P1 IMAD.MOV.U32 R8, RZ, RZ, R0 ;  /* 0x000000ffff089224 */ /* 0x000fe200078e0000 */
[----:B------:R-:W-:-:S03]  /*09e0*/  IADD3.X R10, PT, PT, R7, UR45, RZ, P2, !PT ;  /* 0x0000002d070a7c10 */ /* 0x000fc600097fe4ff */
[----:B------:R-:W-:Y:S01]  /*09f0*/  @!P1 IMAD.WIDE.U32 R8, R19, UR11, R8 ;  /* 0x0000000b13089c25 */ /* 0x000fe2000f8e0008 */
[----:B------:R-:W-:-:S03]  /*0a00*/  ISETP.GE.AND.EX P0, PT, R10, UR29, PT, P0 ;  /* 0x0000001d0a007c0c */ /* 0x000fc6000bf06300 */
[----:B------:R-:W-:Y:S02]  /*0a10*/  IMAD.U32 R19, RZ, RZ, UR9 ;  /* 0x00000009ff137e24 */ /* 0x000fe4000f8e00ff */
[-C--:B--2---:R-:W-:Y:S02]  /*0a20*/  @!P1 IMAD R15, R15, R12.reuse, RZ ;  /* 0x0000000c0f0f9224 */ /* 0x084fe400078e02ff */
[----:B------:R-:W-:-:S04]  /*0a30*/  @!P1 IMAD.WIDE.U32 R10, R14, R12, RZ ;  /* 0x0000000c0e0a9225 */ /* 0x000fc800078e00ff */
[----:B------:R-:W-:Y:S01]  /*0a40*/  @!P1 IMAD R15, R13, R14, R15 ;  /* 0x0000000e0d0f9224 */ /* 0x000fe200078e020f */
[----:B------:R-:W-:Y:S02]  /*0a50*/  @!P1 IADD3 R13, PT, PT, R9, UR16, RZ ;  /* 0x00000010090d9c10 */ /* 0x000fe4000fffe0ff */
[----:B------:R-:W-:Y:S01]  /*0a60*/  @!P1 LEA R14, P2, R8, UR24, 0x3 ;  /* 0x00000018080e9c11 */ /* 0x000fe2000f8418ff */
[----:B------:R-:W-:-:S03]  /*0a70*/  @!P1 IMAD.IADD R9, R11, 0x1, R15 ;  /* 0x000000010b099824 */ /* 0x000fc600078e020f */
[----:B------:R-:W-:Y:S01]  /*0a80*/  @!P1 LEA.HI.X R15, R8, UR25, R13, 0x3, P2 ;  /* 0x00000019080f9c11 */ /* 0x000fe200090f1c0d */
[----:B------:R-:W-:-:S05]  /*0a90*/  @!P1 IMAD.MOV.U32 R8, RZ, RZ, R10 ;  /* 0x000000ffff089224 */ /* 0x000fca00078e000a */
[----:B------:R0:W-:Y:S04]  /*0aa0*/  @!P1 STG.E.64 desc[UR40][R14.64], R8 ;  /* 0x000000080e009986 */ /* 0x0001e8000c101b28 */
[----:B------:R-:W2:Y:S04]  /*0ab0*/  @!P0 LDG.E.64 R10, desc[UR40][R18.64] ;  /* 0x00000028120a8981 */ /* 0x000ea8000c1e1b00 */
[----:B------:R-:W2:Y:S01]  /*0ac0*/  @!P0 LDG.E.64 R12, desc[UR40][R4.64+-0x18] ;  /* 0xffffe828040c8981 */ /* 0x000ea2000c1e1b00 */
[----:B------:R-:W-:Y:S01]  /*0ad0*/  VOTEU.ALL UP0, P0 ;  /* 0x0000000000ff7886 */ /* 0x000fe20000000000 */
[----:B------:R-:W-:-:S04]  /*0ae0*/  IADD3 R16, P2, PT, R6, UR48, RZ ;  /* 0x0000003006107c10 */ /* 0x000fc8000ff5e0ff */
[----:B------:R-:W-:Y:S01]  /*0af0*/  @!UP0 USHF.L.U32 UR16, UR54, 0x3, URZ ;  /* 0x0000000336108899 */ /* 0x000fe200080006ff */
[----:B------:R-:W-:Y:S01]  /*0b00*/  ISETP.GE.U32.AND P1, PT, R16, UR42, PT ;  /* 0x0000002a10007c0c */ /* 0x000fe2000bf26070 */
[----:B------:R-:W-:Y:S01]  /*0b10*/  @!UP0 USHF.L.U64.HI UR30, UR54, 0x3, UR45 ;  /* 0x00000003361e8899 */ /* 0x000fe2000801022d */
[----:B------:R-:W-:-:S04]  /*0b20*/  IADD3.X R16, PT, PT, R7, UR33, RZ, P2, !PT ;  /* 0x0000002107107c10 */ /* 0x000fc800097fe4ff */
[----:B------:R-:W-:Y:S01]  /*0b30*/  ISETP.GE.AND.EX P1, PT, R16, UR29, PT, P1 ;  /* 0x0000001d10007c0c */ /* 0x000fe2000bf26310 */
[-C--:B--2---:R-:W-:Y:S01]  /*0b40*/  @!P0 IMAD R21, R13, R10.reuse, RZ ;  /* 0x0000000a0d158224 */ /* 0x084fe200078e02ff */
[----:B------:R-:W-:Y:S01]  /*0b50*/  @!P0 LEA R13, P2, R0, UR16, 0x3 ;  /* 0x00000010000d8c11 */ /* 0x000fe2000f8418ff */
[----:B0-----:R-:W-:-:S03]  /*0b60*/  @!P0 IMAD.WIDE.U32 R8, R12, R10, RZ ;  /* 0x0000000a0c088225 */ /* 0x001fc600078e00ff */
[----:B------:R-:W-:Y:S01]  /*0b70*/  @!P0 IADD3 R14, P3, PT, R13, UR24, RZ ;  /* 0x000000180d0e8c10 */ /* 0x000fe2000ff7e0ff */
[----:B------:R-:W-:Y:S01]  /*0b80*/  @!P0 IMAD R21, R11, R12, R21 ;  /* 0x0000000c0b158224 */ /* 0x000fe200078e0215 */
[----:B------:R-:W-:Y:S02]  /*0b90*/  @!P0 LEA.HI.X R10, R0, UR30, RZ, 0x3, P2 ;  /* 0x0000001e000a8c11 */ /* 0x000fe400090f1cff */
[----:B------:R-:W-:Y:S01]  /*0ba0*/  MOV R11, UR9 ;  /* 0x00000009000b7c02 */ /* 0x000fe20008000f00 */
[----:B------:R-:W-:Y:S01]  /*0bb0*/  @!P0 IMAD.IADD R9, R9, 0x1, R21 ;  /* 0x0000000109098824 */ /* 0x000fe200078e0215 */
[----:B------:R-:W-:Y:S01]  /*0bc0*/  @!P0 IADD3.X R15, PT, PT, R10, UR25, RZ, P3, !PT ;  /* 0x000000190a0f8c10 */ /* 0x000fe20009ffe4ff */
[----:B------:R-:W-:-:S04]  /*0bd0*/  IMAD.U32 R10, RZ, RZ, UR8 ;  /* 0x00000008ff0a7e24 */ /* 0x000fc8000f8e00ff */
        /* <DEDUP_REMOVED lines=15> */
[----:B------:R-:W-:Y:S01]  /*0cd0*/  @!P1 LEA.HI.X R10, R0, UR30, RZ, 0x3, P2 ;  /* 0x0000001e000a9c11 */ /* 0x000fe200090f1cff */
[----:B------:R-:W-:Y:S02]  /*0ce0*/  IMAD.U32 R11, RZ, RZ, UR9 ;  /* 0x00000009ff0b7e24 */ /* 0x000fe4000f8e00ff */
        /* <DEDUP_REMOVED lines=39> */
[----:B------:R-:W-:-:S03]  /*0f60*/  IMAD.U32 R11, RZ, RZ, UR9 ;  /* 0x00000009ff0b7e24 */ /* 0x000fc6000f8e00ff */
[----:B------:R-:W-:Y:S01]  /*0f70*/  @!P1 IADD3.X R15, PT, PT, R10, UR25, RZ, P3, !PT ;  /* 0x000000190a0f9c10 */ /* 0x000fe20009ffe4ff */
[----:B------:R-:W-:Y:S01]  /*0f80*/  IMAD.U32 R10, RZ, RZ, UR8 ;  /* 0x00000008ff0a7e24 */ /* 0x000fe2000f8e00ff */
[----:B------:R-:W-:-:S05]  /*0f90*/  @!P1 IADD3 R9, PT, PT, R9, R19, RZ ;  /* 0x0000001309099210 */ /* 0x000fca0007ffe0ff */
        /* <DEDUP_REMOVED lines=24> */
[----:B------:R-:W-:Y:S01]  /*1120*/  IADD3 R16, P2, PT, R6, UR12, RZ ;  /* 0x0000000c06107c10 */ /* 0x000fe2000ff5e0ff */
[----:B------:R-:W-:Y:S01]  /*1130*/  IMAD.U32 R21, RZ, RZ, UR9 ;  /* 0x00000009ff157e24 */ /* 0x000fe2000f8e00ff */
[----:B------:R-:W-:-:S02]  /*1140*/  MOV R20, UR8 ;  /* 0x0000000800147c02 */ /* 0x000fc40008000f00 */
        /* <DEDUP_REMOVED lines=11> */
[----:B------:R-:W-:Y:S02]  /*1200*/  @!P1 IMAD.MOV.U32 R12, RZ, RZ, R8 ;  /* 0x000000ffff0c9224 */ /* 0x000fe400078e0008 */
[----:B------:R-:W-:Y:S01]  /*1210*/  @!P1 IMAD.IADD R13, R9, 0x1, R19 ;  /* 0x00000001090d9824 */ /* 0x000fe200078e0213 */
[----:B------:R-:W-:-:S05]  /*1220*/  @!P1 IADD3.X R15, PT, PT, R10, UR25, RZ, P3, !PT ;  /* 0x000000190a0f9c10 */ /* 0x000fca0009ffe4ff */
[----:B------:R0:W-:Y:S04]  /*1230*/  @!P1 STG.E.64 desc[UR40][R14.64], R12 ;  /* 0x0000000c0e009986 */ /* 0x0001e8000c101b28 */
[----:B------:R-:W2:Y:S04]  /*1240*/  @!P0 LDG.E.64 R8, desc[UR40][R20.64] ;  /* 0x0000002814088981 */ /* 0x000ea8000c1e1b00 */
[----:B------:R-:W2:Y:S01]  /*1250*/  @!P0 LDG.E.64 R10, desc[UR40][R4.64+0x18] ;  /* 0x00001828040a8981 */ /* 0x000ea2000c1e1b00 */
[----:B------:R-:W-:-:S05]  /*1260*/  VOTEU.ALL UP0, P0 ;  /* 0x0000000000ff7886 */ /* 0x000fca0000000000 */
[----:B------:R-:W-:Y:S02]  /*1270*/  @!UP0 USHF.L.U32 UR16, UR12, 0x3, URZ ;  /* 0x000000030c108899 */ /* 0x000fe400080006ff */
[----:B------:R-:W-:Y:S02]  /*1280*/  @!UP0 USHF.L.U64.HI UR30, UR12, 0x3, UR32 ;  /* 0x000000030c1e8899 */ /* 0x000fe40008010220 */
[----:B------:R-:W-:-:S04]  /*1290*/  UIADD3 UR14, UP0, UPT, UR14, -0x8, URZ ;  /* 0xfffffff80e0e7890 */ /* 0x000fc8000ff1e0ff */
[----:B------:R-:W-:Y:S02]  /*12a0*/  UIADD3.X UR15, UPT, UPT, UR15, -0x1, URZ, UP0, !UPT ;  /* 0xffffffff0f0f7890 */ /* 0x000fe400087fe4ff */
[----:B------:R-:W-:-:S04]  /*12b0*/  UISETP.NE.U32.AND UP0, UPT, UR14, URZ, UPT ;  /* 0x000000ff0e00728c */ /* 0x000fc8000bf05070 */
[----:B------:R-:W-:Y:S01]  /*12c0*/  UISETP.NE.AND.EX UP0, UPT, UR15, URZ, UPT, UP0 ;  /* 0x000000ff0f00728c */ /* 0x000fe2000bf05300 */
[-C--:B--2---:R-:W-:Y:S01]  /*12d0*/  @!P0 IMAD R23, R11, R8.reuse, RZ ;  /* 0x000000080b178224 */ /* 0x084fe200078e02ff */
[----:B------:R-:W-:Y:S01]  /*12e0*/  @!P0 LEA R11, P1, R0, UR16, 0x3 ;  /* 0x00000010000b8c11 */ /* 0x000fe2000f8218ff */
[----:B------:R-:W-:-:S03]  /*12f0*/  @!P0 IMAD.WIDE.U32 R18, R10, R8, RZ ;  /* 0x000000080a128225 */ /* 0x000fc600078e00ff */
[----:B------:R-:W-:Y:S01]  /*1300*/  @!P0 IADD3 R8, P2, PT, R11, UR24, RZ ;  /* 0x000000180b088c10 */ /* 0x000fe2000ff5e0ff */
[----:B------:R-:W-:Y:S01]  /*1310*/  @!P0 IMAD R23, R9, R10, R23 ;  /* 0x0000000a09178224 */ /* 0x000fe200078e0217 */
[----:B------:R-:W-:Y:S01]  /*1320*/  @!P0 LEA.HI.X R9, R0, UR30, RZ, 0x3, P1 ;  /* 0x0000001e00098c11 */ /* 0x000fe200088f1cff */
[----:B------:R-:W-:Y:S01]  /*1330*/  IMAD.U32 R11, RZ, RZ, UR6 ;  /* 0x00000006ff0b7e24 */ /* 0x000fe2000f8e00ff */
[----:B------:R-:W-:Y:S01]  /*1340*/  IADD3 R10, P1, PT, R4, 0x40, RZ ;  /* 0x00000040040a7810 */ /* 0x000fe20007f3e0ff */
[----:B------:R-:W-:Y:S01]  /*1350*/  @!P0 IMAD.IADD R19, R19, 0x1, R23 ;  /* 0x0000000113138824 */ /* 0x000fe200078e0217 */
[----:B------:R-:W-:Y:S01]  /*1360*/  @!P0 IADD3.X R9, PT, PT, R9, UR25, RZ, P2, !PT ;  /* 0x0000001909098c10 */ /* 0x000fe200097fe4ff */
[----:B------:R-:W-:-:S04]  /*1370*/  ULEA UR24, UP1, UR6, UR24, 0x6 ;  /* 0x0000001806187291 */ /* 0x000fc8000f8230ff */
[----:B------:R0:W-:Y:S01]  /*1380*/  @!P0 STG.E.64 desc[UR40][R8.64], R18 ;  /* 0x0000001208008986 */ /* 0x0001e2000c101b28 */
[----:B------:R-:W-:Y:S01]  /*1390*/  LEA R6, P0, R11, R6, 0x3 ;  /* 0x000000060b067211 */ /* 0x000fe200078018ff */
[----:B------:R-:W-:Y:S01]  /*13a0*/  IMAD.X R11, RZ, RZ, R5, P1 ;  /* 0x000000ffff0b7224 */ /* 0x000fe200008e0605 */
[----:B------:R-:W-:Y:S02]  /*13b0*/  UIADD3.X UR25, UPT, UPT, UR25, UR26, URZ, UP1, !UPT ;  /* 0x0000001a19197290 */ /* 0x000fe40008ffe4ff */
[----:B------:R-:W-:Y:S01]  /*13c0*/  IADD3.X R7, PT, PT, R7, UR17, RZ, P0, !PT ;  /* 0x0000001107077c10 */ /* 0x000fe200087fe4ff */
[----:B------:R-:W-:Y:S09]  /*13d0*/  BRA.U UP0, `(.L_x_23) ;  /* 0xfffffff500387547 */ /* 0x000ff2000b83ffff */
[----:B------:R-:W-:Y:S01]  /*13e0*/  IMAD.U32 R21, RZ, RZ, UR20 ;  /* 0x00000014ff157e24 */ /* 0x000fe2000f8e00ff */
[----:B------:R-:W-:-:S07]  /*13f0*/  MOV R16, UR19 ;  /* 0x0000001300107c02 */ /* 0x000fce0008000f00 */
.L_x_22:
[----:B------:R-:W-:-:S04]  /*1400*/  ULOP3.LUT UR11, UR10, 0x7, URZ, 0xc0, !UPT ;  /* 0x000000070a0b7892 */ /* 0x000fc8000f8ec0ff */
[----:B------:R-:W-:-:S04]  /*1410*/  UISETP.NE.U32.AND UP0, UPT, UR11, URZ, UPT ;  /* 0x000000ff0b00728c */ /* 0x000fc8000bf05070 */
[----:B------:R-:W-:-:S09]  /*1420*/  UISETP.NE.AND.EX UP0, UPT, URZ, URZ, UPT, UP0 ;  /* 0x000000ffff00728c */ /* 0x000fd2000bf05300 */
[----:B------:R-:W-:Y:S05]  /*1430*/  BRA.U !UP0, `(.L_x_24) ;  /* 0x0000000908d47547 */ /* 0x000fea000b800000 */
[----:B------:R-:W0:Y:S01]  /*1440*/  LDC.64 R6, c[0x0][0x398] ;  /* 0x0000e600ff067b82 */ /* 0x000e220000000a00 */
[----:B------:R-:W-:Y:S01]  /*1450*/  UIADD3 UR11, UP0, UPT, UR11, -0x1, URZ ;  /* 0xffffffff0b0b7890 */ /* 0x000fe2000ff1e0ff */
[----:B------:R-:W-:Y:S02]  /*1460*/  IMAD.MOV.U32 R4, RZ, RZ, R0 ;  /* 0x000000ffff047224 */ /* 0x000fe400078e0000 */
[----:B------:R-:W-:Y:S01]  /*1470*/  IMAD.MOV.U32 R5, RZ, RZ, RZ ;  /* 0x000000ffff057224 */ /* 0x000fe200078e00ff */
[----:B------:R-:W-:Y:S02]  /*1480*/  UIADD3.X UR12, UPT, UPT, URZ, -0x1, URZ, UP0, !UPT ;  /* 0xffffffffff0c7890 */ /* 0x000fe400087fe4ff */
[----:B------:R-:W-:Y:S02]  /*1490*/  UISETP.GE.U32.AND UP0, UPT, UR11, 0x3, UPT ;  /* 0x000000030b00788c */ /* 0x000fe4000bf06070 */
[----:B------:R-:W-:Y:S02]  /*14a0*/  UIMAD UR11, UR44, UR10, URZ ;  /* 0x0000000a2c0b72a4 */ /* 0x000fe4000f8e02ff */
[----:B------:R-:W-:Y:S01]  /*14b0*/  UISETP.GE.U32.AND.EX UP0, UPT, UR12, URZ, UPT, UP0 ;  /* 0x000000ff0c00728c */ /* 0x000fe2000bf06100 */
[----:B0-----:R-:W-:-:S02]  /*14c0*/  IMAD R8, R6, UR5, RZ ;  /* 0x0000000506087c24 */ /* 0x001fc4000f8e02ff */
[----:B------:R-:W-:-:S04]  /*14d0*/  IMAD.WIDE.U32 R4, R6, UR4, R4 ;  /* 0x0000000406047c25 */ /* 0x000fc8000f8e0004 */
[----:B------:R-:W-:-:S04]  /*14e0*/  IMAD R7, R7, UR4, R8 ;  /* 0x0000000407077c24 */ /* 0x000fc8000f8e0208 */
[----:B------:R-:W-:Y:S01]  /*14f0*/  IMAD.IADD R19, R5, 0x1, R7 ;  /* 0x0000000105137824 */ /* 0x000fe200078e0207 */
[----:B------:R-:W-:Y:S06]  /*1500*/  BRA.U !UP0, `(.L_x_25) ;  /* 0x0000000508407547 */ /* 0x000fec000b800000 */
[----:B------:R-:W-:Y:S01]  /*1510*/  IADD3 R7, P0, PT, R21, UR11, RZ ;  /* 0x0000000b15077c10 */ /* 0x000fe2000ff1e0ff */
[----:B------:R-:W0:Y:S01]  /*1520*/  LDCU.64 UR12, c[0x0][0x388] ;  /* 0x00007100ff0c77ac */ /* 0x000e220008000a00 */
[----:B------:R-:W-:Y:S01]  /*1530*/  IMAD.MOV.U32 R18, RZ, RZ, R4 ;  /* 0x000000ffff127224 */ /* 0x000fe200078e0004 */
[----:B------:R-:W-:Y:S01]  /*1540*/  MOV R22, UR8 ;  /* 0x0000000800167c02 */ /* 0x000fe20008000f00 */
[----:B------:R-:W-:Y:S01]  /*1550*/  IMAD.U32 R23, RZ, RZ, UR9 ;  /* 0x00000009ff177e24 */ /* 0x000fe2000f8e00ff */
[----:B------:R-:W-:Y:S01]  /*1560*/  IADD3.X R6, PT, PT, R16, UR21, RZ, P0, !PT ;  /* 0x0000001510067c10 */ /* 0x000fe200087fe4ff */
[----:B------:R-:W-:-:S04]  /*1570*/  IMAD.WIDE.U32 R8, R7, UR6, R18 ;  /* 0x0000000607087c25 */ /* 0x000fc8000f8e0012 */
[----:B------:R-:W-:Y:S01]  /*1580*/  IMAD R6, R6, UR6, RZ ;  /* 0x0000000606067c24 */ /* 0x000fe2000f8e02ff */
[----:B------:R-:W-:-:S03]  /*1590*/  ISETP.GE.U32.AND P0, PT, R8, UR42, PT ;  /* 0x0000002a08007c0c */ /* 0x000fc6000bf06070 */
[----:B------:R-:W-:-:S04]  /*15a0*/  IMAD R7, R7, UR18, R6 ;  /* 0x0000001207077c24 */ /* 0x000fc8000f8e0206 */
[----:B------:R-:W-:Y:S01]  /*15b0*/  IMAD.IADD R9, R9, 0x1, R7 ;  /* 0x0000000109097824 */ /* 0x000fe200078e0207 */
[----:B------:R-:W-:-:S04]  /*15c0*/  IADD3 R7, P1, PT, R21, R2, RZ ;  /* 0x0000000215077210 */ /* 0x000fc80007f3e0ff */
[----:B------:R-:W-:Y:S01]  /*15d0*/  ISETP.GE.AND.EX P0, PT, R9, UR29, PT, P0 ;  /* 0x0000001d09007c0c */ /* 0x000fe2000bf06300 */
[----:B------:R-:W-:Y:S01]  /*15e0*/  IMAD.X R10, R17, 0x1, R16, P1 ;  /* 0x00000001110a7824 */ /* 0x000fe200008e0610 */
[----:B0-----:R-:W-:-:S04]  /*15f0*/  LEA R6, P1, R7, UR12, 0x3 ;  /* 0x0000000c07067c11 */ /* 0x001fc8000f8218ff */
[----:B------:R-:W-:-:S07]  /*1600*/  LEA.HI.X R7, R7, UR13, R10, 0x3, P1 ;  /* 0x0000000d07077c11 */ /* 0x000fce00088f1c0a */
[----:B------:R-:W2:Y:S01]  /*1610*/  @!P0 LDG.E.64 R12, desc[UR40][R22.64] ;  /* 0x00000028160c8981 */ /* 0x000ea2000c1e1b00 */
[----:B------:R-:W0:Y:S03]  /*1620*/  @!P0 LDC.64 R10, c[0x0][0x390] ;  /* 0x0000e400ff0a8b82 */ /* 0x000e260000000a00 */
[----:B------:R-:W2:Y:S01]  /*1630*/  @!P0 LDG.E.64 R14, desc[UR40][R6.64] ;  /* 0x00000028060e8981 */ /* 0x000ea2000c1e1b00 */
[----:B------:R-:W-:Y:S01]  /*1640*/  IADD3 R18, P2, PT, R8, UR6, RZ ;  /* 0x0000000608127c10 */ /* 0x000fe2000ff5e0ff */
[----:B------:R-:W-:Y:S02]  /*1650*/  IMAD.U32 R28, RZ, RZ, UR8 ;  /* 0x00000008ff1c7e24 */ /* 0x000fe4000f8e00ff */
[----:B------:R-:W-:Y:S01]  /*1660*/  IMAD.U32 R29, RZ, RZ, UR9 ;  /* 0x00000009ff1d7e24 */ /* 0x000fe2000f8e00ff */
[----:B------:R-:W-:Y:S02]  /*1670*/  ISETP.GE.U32.AND P1, PT, R18, UR42, PT ;  /* 0x0000002a12007c0c */ /* 0x000fe4000bf26070 */
[----:B------:R-:W-:-:S04]  /*1680*/  IADD3.X R20, PT, PT, R9, UR18, RZ, P2, !PT ;  /* 0x0000001209147c10 */ /* 0x000fc800097fe4ff */
[----:B------:R-:W-:Y:S02]  /*1690*/  ISETP.GE.AND.EX P1, PT, R20, UR29, PT, P1 ;  /* 0x0000001d14007c0c */ /* 0x000fe4000bf26310 */
[----:B0-----:R-:W-:-:S04]  /*16a0*/  @!P0 LEA R24, P2, R8, R10, 0x3 ;  /* 0x0000000a08188211 */ /* 0x001fc800078418ff */
[----:B------:R-:W-:-:S07]  /*16b0*/  @!P0 LEA.HI.X R25, R8, R11, R9, 0x3, P2 ;  /* 0x0000000b08198211 */ /* 0x000fce00010f1c09 */
[----:B------:R-:W0:Y:S01]  /*16c0*/  @!P1 LDC.64 R8, c[0x0][0x390] ;  /* 0x0000e400ff089b82 */ /* 0x000e220000000a00 */
[----:B--2---:R-:W-:-:S04]  /*16d0*/  @!P0 IMAD R15, R15, R12, RZ ;  /* 0x0000000c0f0f8224 */ /* 0x004fc800078e02ff */
[----:B------:R-:W-:Y:S02]  /*16e0*/  @!P0 IMAD R15, R13, R14, R15 ;  /* 0x0000000e0d0f8224 */ /* 0x000fe400078e020f */
[----:B------:R-:W-:-:S04]  /*16f0*/  @!P0 IMAD.WIDE.U32 R12, R14, R12, RZ ;  /* 0x0000000c0e0c8225 */ /* 0x000fc800078e00ff */
[----:B------:R-:W-:Y:S02]  /*1700*/  @!P0 IMAD.IADD R27, R13, 0x1, R15 ;  /* 0x000000010d1b8824 */ /* 0x000fe400078e020f */
[----:B------:R-:W-:-:S05]  /*1710*/  @!P0 IMAD.MOV.U32 R26, RZ, RZ, R12 ;  /* 0x000000ffff1a8224 */ /* 0x000fca00078e000c */
[----:B------:R1:W-:Y:S04]  /*1720*/  @!P0 STG.E.64 desc[UR40][R24.64], R26 ;  /* 0x0000001a18008986 */ /* 0x0003e8000c101b28 */
[----:B------:R-:W2:Y:S04]  /*1730*/  @!P1 LDG.E.64 R12, desc[UR40][R28.64] ;  /* 0x000000281c0c9981 */ /* 0x000ea8000c1e1b00 */
[----:B------:R-:W2:Y:S01]  /*1740*/  @!P1 LDG.E.64 R14, desc[UR40][R6.64+0x8] ;  /* 0x00000828060e9981 */ /* 0x000ea2000c1e1b00 */
[----:B------:R-:W-:-:S04]  /*1750*/  IADD3 R23, P2, PT, R18, UR6, RZ ;  /* 0x0000000612177c10 */ /* 0x000fc8000ff5e0ff */
[----:B------:R-:W-:Y:S01]  /*1760*/  ISETP.GE.U32.AND P0, PT, R23, UR42, PT ;  /* 0x0000002a17007c0c */ /* 0x000fe2000bf06070 */
[----:B-1----:R-:W-:Y:S01]  /*1770*/  IMAD.U32 R25, RZ, RZ, UR9 ;  /* 0x00000009ff197e24 */ /* 0x002fe2000f8e00ff */
[----:B------:R-:W-:Y:S02]  /*1780*/  IADD3.X R22, PT, PT, R20, UR18, RZ, P2, !PT ;  /* 0x0000001214167c10 */ /* 0x000fe400097fe4ff */
[----:B0-----:R-:W-:Y:S02]  /*1790*/  @!P1 LEA R8, P2, R18, R8, 0x3 ;  /* 0x0000000812089211 */ /* 0x001fe400078418ff */
[----:B------:R-:W-:Y:S02]  /*17a0*/  ISETP.GE.AND.EX P0, PT, R22, UR29, PT, P0 ;  /* 0x0000001d16007c0c */ /* 0x000fe4000bf06300 */
[----:B------:R-:W-:Y:S02]  /*17b0*/  @!P1 LEA.HI.X R9, R18, R9, R20, 0x3, P2 ;  /* 0x0000000912099211 */ /* 0x000fe400010f1c14 */
[----:B------:R-:W-:Y:S01]  /*17c0*/  MOV R24, UR8 ;  /* 0x0000000800187c02 */ /* 0x000fe20008000f00 */
[----:B--2---:R-:W-:-:S02]  /*17d0*/  @!P1 IMAD R15, R15, R12, RZ ;  /* 0x0000000c0f0f9224 */ /* 0x004fc400078e02ff */
[----:B------:R-:W-:-:S04]  /*17e0*/  @!P1 IMAD.WIDE.U32 R10, R14, R12, RZ ;  /* 0x0000000c0e0a9225 */ /* 0x000fc800078e00ff */
[----:B------:R-:W-:Y:S02]  /*17f0*/  @!P1 IMAD R15, R13, R14, R15 ;  /* 0x0000000e0d0f9224 */ /* 0x000fe400078e020f */
[----:B------:R-:W0:Y:S02]  /*1800*/  @!P0 LDC.64 R12, c[0x0][0x390] ;  /* 0x0000e400ff0c8b82 */ /* 0x000e240000000a00 */
[----:B------:R-:W-:-:S05]  /*1810*/  @!P1 IMAD.IADD R11, R11, 0x1, R15 ;  /* 0x000000010b0b9824 */ /* 0x000fca00078e020f */
[----:B------:R1:W-:Y:S04]  /*1820*/  @!P1 STG.E.64 desc[UR40][R8.64], R10 ;  /* 0x0000000a08009986 */ /* 0x0003e8000c101b28 */
[----:B------:R-:W2:Y:S04]  /*1830*/  @!P0 LDG.E.64 R24, desc[UR40][R24.64] ;  /* 0x0000002818188981 */ /* 0x000ea8000c1e1b00 */
[----:B------:R-:W2:Y:S01]  /*1840*/  @!P0 LDG.E.64 R26, desc[UR40][R6.64+0x10] ;  /* 0x00001028061a8981 */ /* 0x000ea2000c1e1b00 */
[----:B------:R-:W-:Y:S01]  /*1850*/  IADD3 R18, P2, PT, R23, UR6, RZ ;  /* 0x0000000617127c10 */ /* 0x000fe2000ff5e0ff */
[----:B------:R-:W-:Y:S03]  /*1860*/  BSSY.RECONVERGENT B0, `(.L_x_26) ;  /* 0x0000019000007945 */ /* 0x000fe60003800200 */
[----:B-1----:R-:W-:-:S02]  /*1870*/  IADD3.X R9, PT, PT, R22, UR18, RZ, P2, !PT ;  /* 0x0000001216097c10 */ /* 0x002fc400097fe4ff */
[----:B0-----:R-:W-:-:S04]  /*1880*/  @!P0 LEA R12, P1, R23, R12, 0x3 ;  /* 0x0000000c170c8211 */ /* 0x001fc800078218ff */
[----:B------:R-:W-:Y:S02]  /*1890*/  @!P0 LEA.HI.X R13, R23, R13, R22, 0x3, P1 ;  /* 0x0000000d170d8211 */ /* 0x000fe400008f1c16 */
[----:B------:R-:W-:Y:S01]  /*18a0*/  ISETP.GE.U32.AND P1, PT, R18, UR42, PT ;  /* 0x0000002a12007c0c */ /* 0x000fe2000bf26070 */
[-C--:B--2---:R-:W-:Y:S02]  /*18b0*/  @!P0 IMAD R27, R27, R24.reuse, RZ ;  /* 0x000000181b1b8224 */ /* 0x084fe400078e02ff */
[----:B------:R-:W-:-:S04]  /*18c0*/  @!P0 IMAD.WIDE.U32 R14, R26, R24, RZ ;  /* 0x000000181a0e8225 */ /* 0x000fc800078e00ff */
[----:B------:R-:W-:-:S04]  /*18d0*/  @!P0 IMAD R27, R25, R26, R27 ;  /* 0x0000001a191b8224 */ /* 0x000fc800078e021b */
[----:B------:R-:W-:-:S05]  /*18e0*/  @!P0 IMAD.IADD R15, R15, 0x1, R27 ;  /* 0x000000010f0f8824 */ /* 0x000fca00078e021b */
[----:B------:R0:W-:Y:S01]  /*18f0*/  @!P0 STG.E.64 desc[UR40][R12.64], R14 ;  /* 0x0000000e0c008986 */ /* 0x0001e2000c101b28 */
[----:B------:R-:W-:Y:S02]  /*1900*/  ISETP.GE.AND.EX P0, PT, R9, UR29, PT, P1 ;  /* 0x0000001d09007c0c */ /* 0x000fe4000bf06310 */
[----:B------:R-:W-:-:S11]  /*1910*/  IADD3 R21, P1, PT, R21, 0x4, RZ ;  /* 0x0000000415157810 */ /* 0x000fd60007f3e0ff */
[----:B0-----:R-:W-:Y:S05]  /*1920*/  @P0 BRA `(.L_x_27) ;  /* 0x0000000000300947 */ /* 0x001fea0003800000 */
[----:B------:R-:W-:Y:S01]  /*1930*/  IMAD.U32 R12, RZ, RZ, UR8 ;  /* 0x00000008ff0c7e24 */ /* 0x000fe2000f8e00ff */
[----:B------:R-:W2:Y:S01]  /*1940*/  LDG.E.64 R6, desc[UR40][R6.64+0x18] ;  /* 0x0000182806067981 */ /* 0x000ea2000c1e1b00 */
[----:B------:R-:W-:Y:S01]  /*1950*/  IMAD.U32 R13, RZ, RZ, UR9 ;  /* 0x00000009ff0d7e24 */ /* 0x000fe2000f8e00ff */
[----:B------:R-:W0:Y:S05]  /*1960*/  LDCU.64 UR12, c[0x0][0x390] ;  /* 0x00007200ff0c77ac */ /* 0x000e2a0008000a00 */
[----:B------:R-:W2:Y:S01]  /*1970*/  LDG.E.64 R12, desc[UR40][R12.64] ;  /* 0x000000280c0c7981 */ /* 0x000ea2000c1e1b00 */
[----:B0-----:R-:W-:-:S04]  /*1980*/  LEA R8, P0, R18, UR12, 0x3 ;  /* 0x0000000c12087c11 */ /* 0x001fc8000f8018ff */
[----:B------:R-:W-:Y:S01]  /*1990*/  LEA.HI.X R9, R18, UR13, R9, 0x3, P0 ;  /* 0x0000000d12097c11 */ /* 0x000fe200080f1c09 */
[-C--:B--2---:R-:W-:Y:S02]  /*19a0*/  IMAD R15, R7, R12.reuse, RZ ;  /* 0x0000000c070f7224 */ /* 0x084fe400078e02ff */
[----:B------:R-:W-:-:S04]  /*19b0*/  IMAD.WIDE.U32 R10, R6, R12, RZ ;  /* 0x0000000c060a7225 */ /* 0x000fc800078e00ff */
[----:B------:R-:W-:-:S04]  /*19c0*/  IMAD R15, R13, R6, R15 ;  /* 0x000000060d0f7224 */ /* 0x000fc800078e020f */
[----:B------:R-:W-:-:S05]  /*19d0*/  IMAD.IADD R11, R11, 0x1, R15 ;  /* 0x000000010b0b7824 */ /* 0x000fca00078e020f */
[----:B------:R0:W-:Y:S02]  /*19e0*/  STG.E.64 desc[UR40][R8.64], R10 ;  /* 0x0000000a08007986 */ /* 0x0001e4000c101b28 */
.L_x_27:
[----:B------:R-:W-:Y:S05]  /*19f0*/  BSYNC.RECONVERGENT B0 ;  /* 0x0000000000007941 */ /* 0x000fea0003800200 */
.L_x_26:
[----:B------:R-:W-:-:S07]  /*1a00*/  IADD3.X R16, PT, PT, RZ, R16, RZ, P1, !PT ;  /* 0x00000010ff107210 */ /* 0x000fce0000ffe4ff */
.L_x_25:
[----:B------:R-:W1:Y:S02]  /*1a10*/  LDCU UR10, c[0x0][0x3a0] ;  /* 0x00007400ff0a77ac */ /* 0x000e640008000800 */
[----:B-1----:R-:W-:-:S04]  /*1a20*/  ULOP3.LUT UR12, UR10, 0x3, URZ, 0xc0, !UPT ;  /* 0x000000030a0c7892 */ /* 0x002fc8000f8ec0ff */
[----:B------:R-:W-:-:S04]  /*1a30*/  UISETP.NE.U32.AND UP0, UPT, UR12, URZ, UPT ;  /* 0x000000ff0c00728c */ /* 0x000fc8000bf05070 */
[----:B------:R-:W-:-:S09]  /*1a40*/  UISETP.NE.AND.EX UP0, UPT, URZ, URZ, UPT, UP0 ;  /* 0x000000ffff00728c */ /* 0x000fd2000bf05300 */
[----:B------:R-:W-:Y:S05]  /*1a50*/  BRA.U !UP0, `(.L_x_24) ;  /* 0x00000005084c7547 */ /* 0x000fea000b800000 */
[----:B------:R-:W-:-:S04]  /*1a60*/  UISETP.NE.U32.AND UP0, UPT, UR12, 0x1, UPT ;  /* 0x000000010c00788c */ /* 0x000fc8000bf05070 */
[----:B------:R-:W-:-:S09]  /*1a70*/  UISETP.NE.AND.EX UP0, UPT, URZ, URZ, UPT, UP0 ;  /* 0x000000ffff00728c */ /* 0x000fd2000bf05300 */
[----:B------:R-:W-:Y:S05]  /*1a80*/  BRA.U !UP0, `(.L_x_28) ;  /* 0x0000000108bc7547 */ /* 0x000fea000b800000 */
[----:B------:R-:W-:Y:S01]  /*1a90*/  IADD3 R7, P0, PT, R21, UR11, RZ ;  /* 0x0000000b15077c10 */ /* 0x000fe2000ff1e0ff */
[----:B------:R-:W1:Y:S01]  /*1aa0*/  LDCU.64 UR12, c[0x0][0x388] ;  /* 0x00007100ff0c77ac */ /* 0x000e620008000a00 */
[----:B------:R-:W-:Y:S02]  /*1ab0*/  IMAD.MOV.U32 R18, RZ, RZ, R4 ;  /* 0x000000ffff127224 */ /* 0x000fe400078e0004 */
[----:B------:R-:W-:Y:S01]  /*1ac0*/  IADD3.X R6, PT, PT, R16, UR21, RZ, P0, !PT ;  /* 0x0000001510067c10 */ /* 0x000fe200087fe4ff */
[----:B------:R-:W-:Y:S02]  /*1ad0*/  IMAD.U32 R22, RZ, RZ, UR8 ;  /* 0x00000008ff167e24 */ /* 0x000fe4000f8e00ff */
[----:B0-----:R-:W-:-:S04]  /*1ae0*/  IMAD.WIDE.U32 R8, R7, UR6, R18 ;  /* 0x0000000607087c25 */ /* 0x001fc8000f8e0012 */
[----:B------:R-:W-:Y:S01]  /*1af0*/  IMAD R6, R6, UR6, RZ ;  /* 0x0000000606067c24 */ /* 0x000fe2000f8e02ff */
[----:B------:R-:W-:Y:S01]  /*1b00*/  ISETP.GE.U32.AND P0, PT, R8, UR42, PT ;  /* 0x0000002a08007c0c */ /* 0x000fe2000bf06070 */
[----:B------:R-:W-:Y:S02]  /*1b10*/  IMAD.U32 R23, RZ, RZ, UR9 ;  /* 0x00000009ff177e24 */ /* 0x000fe4000f8e00ff */
[----:B------:R-:W-:-:S04]  /*1b20*/  IMAD R7, R7, UR18, R6 ;  /* 0x0000001207077c24 */ /* 0x000fc8000f8e0206 */
[----:B------:R-:W-:Y:S01]  /*1b30*/  IMAD.IADD R14, R7, 0x1, R9 ;  /* 0x00000001070e7824 */ /* 0x000fe200078e0209 */
[----:B------:R-:W-:-:S04]  /*1b40*/  IADD3 R7, P1, PT, R21, R2, RZ ;  /* 0x0000000215077210 */ /* 0x000fc80007f3e0ff */
[----:B------:R-:W-:Y:S01]  /*1b50*/  ISETP.GE.AND.EX P0, PT, R14, UR29, PT, P0 ;  /* 0x0000001d0e007c0c */ /* 0x000fe2000bf06300 */
[----:B------:R-:W-:Y:S01]  /*1b60*/  IMAD.X R10, R17, 0x1, R16, P1 ;  /* 0x00000001110a7824 */ /* 0x000fe200008e0610 */
[----:B-1----:R-:W-:-:S04]  /*1b70*/  LEA R6, P1, R7, UR12, 0x3 ;  /* 0x0000000c07067c11 */ /* 0x002fc8000f8218ff */
[----:B------:R-:W-:-:S07]  /*1b80*/  LEA.HI.X R7, R7, UR13, R10, 0x3, P1 ;  /* 0x0000000d07077c11 */ /* 0x000fce00088f1c0a */
[----:B------:R-:W2:Y:S01]  /*1b90*/  @!P0 LDG.E.64 R22, desc[UR40][R22.64] ;  /* 0x0000002816168981 */ /* 0x000ea2000c1e1b00 */
[----:B------:R-:W0:Y:S03]  /*1ba0*/  @!P0 LDC.64 R10, c[0x0][0x390] ;  /* 0x0000e400ff0a8b82 */ /* 0x000e260000000a00 */
[----:B------:R-:W2:Y:S01]  /*1bb0*/  @!P0 LDG.E.64 R24, desc[UR40][R6.64] ;  /* 0x0000002806188981 */ /* 0x000ea2000c1e1b00 */
[----:B------:R-:W-:Y:S01]  /*1bc0*/  BSSY.RECONVERGENT B0, `(.L_x_29) ;  /* 0x000001a000007945 */ /* 0x000fe20003800200 */
[----:B0-----:R-:W-:-:S04]  /*1bd0*/  @!P0 LEA R10, P1, R8, R10, 0x3 ;  /* 0x0000000a080a8211 */ /* 0x001fc800078218ff */
[----:B------:R-:W-:Y:S01]  /*1be0*/  @!P0 LEA.HI.X R11, R8, R11, R14, 0x3, P1 ;  /* 0x0000000b080b8211 */ /* 0x000fe200008f1c0e */
[-C--:B--2---:R-:W-:Y:S02]  /*1bf0*/  @!P0 IMAD R9, R25, R22.reuse, RZ ;  /* 0x0000001619098224 */ /* 0x084fe400078e02ff */
[----:B------:R-:W-:-:S04]  /*1c00*/  @!P0 IMAD.WIDE.U32 R12, R24, R22, RZ ;  /* 0x00000016180c8225 */ /* 0x000fc800078e00ff */
[----:B------:R-:W-:Y:S01]  /*1c10*/  @!P0 IMAD R25, R23, R24, R9 ;  /* 0x0000001817198224 */ /* 0x000fe200078e0209 */
[----:B------:R-:W-:-:S04]  /*1c20*/  IADD3 R9, P2, PT, R8, UR6, RZ ;  /* 0x0000000608097c10 */ /* 0x000fc8000ff5e0ff */
[----:B------:R-:W-:Y:S02]  /*1c30*/  @!P0 IADD3 R13, PT, PT, R13, R25, RZ ;  /* 0x000000190d0d8210 */ /* 0x000fe40007ffe0ff */
[----:B------:R-:W-:Y:S02]  /*1c40*/  ISETP.GE.U32.AND P1, PT, R9, UR42, PT ;  /* 0x0000002a09007c0c */ /* 0x000fe4000bf26070 */
[----:B------:R-:W-:Y:S01]  /*1c50*/  IADD3.X R14, PT, PT, R14, UR18, RZ, P2, !PT ;  /* 0x000000120e0e7c10 */ /* 0x000fe200097fe4ff */
[----:B------:R0:W-:Y:S03]  /*1c60*/  @!P0 STG.E.64 desc[UR40][R10.64], R12 ;  /* 0x0000000c0a008986 */ /* 0x0001e6000c101b28 */
        /* <DEDUP_REMOVED lines=15> */
.L_x_30:
[----:B------:R-:W-:Y:S05]  /*1d60*/  BSYNC.RECONVERGENT B0 ;  /* 0x0000000000007941 */ /* 0x000fea0003800200 */
.L_x_29:
[----:B------:R-:W-:-:S07]  /*1d70*/  IMAD.X R16, RZ, RZ, R16, P1 ;  /* 0x000000ffff107224 */ /* 0x000fce00008e0610 */
.L_x_28:
[----:B------:R-:W-:-:S04]  /*1d80*/  ULOP3.LUT UR10, UR10, 0x1, URZ, 0xc0, !UPT ;  /* 0x000000010a0a7892 */ /* 0x000fc8000f8ec0ff */
[----:B------:R-:W-:-:S04]  /*1d90*/  UISETP.NE.U32.AND UP0, UPT, UR10, 0x1, UPT ;  /* 0x000000010a00788c */ /* 0x000fc8000bf05070 */
[----:B------:R-:W-:-:S09]  /*1da0*/  UISETP.NE.U32.AND.EX UP0, UPT, URZ, URZ, UPT, UP0 ;  /* 0x000000ffff00728c */ /* 0x000fd2000bf05100 */
[----:B------:R-:W-:Y:S05]  /*1db0*/  BRA.U UP0, `(.L_x_24) ;  /* 0x0000000100747547 */ /* 0x000fea000b800000 */
[----:B------:R-:W-:Y:S01]  /*1dc0*/  IADD3 R7, P0, PT, R21, UR11, RZ ;  /* 0x0000000b15077c10 */ /* 0x000fe2000ff1e0ff */
[----:B------:R-:W-:Y:S01]  /*1dd0*/  IMAD.MOV.U32 R18, RZ, RZ, R4 ;  /* 0x000000ffff127224 */ /* 0x000fe200078e0004 */
[----:B------:R-:W-:Y:S02]  /*1de0*/  BSSY.RECONVERGENT B0, `(.L_x_24) ;  /* 0x000001a000007945 */ /* 0x000fe40003800200 */
[----:B------:R-:W-:-:S05]  /*1df0*/  IADD3.X R5, PT, PT, R16, UR21, RZ, P0, !PT ;  /* 0x0000001510057c10 */ /* 0x000fca00087fe4ff */
[----:B------:R-:W-:Y:S02]  /*1e00*/  IMAD R6, R5, UR6, RZ ;  /* 0x0000000605067c24 */ /* 0x000fe4000f8e02ff */
[----:B------:R-:W-:-:S04]  /*1e10*/  IMAD.WIDE.U32 R4, R7, UR6, R18 ;  /* 0x0000000607047c25 */ /* 0x000fc8000f8e0012 */
[----:B------:R-:W-:Y:S01]  /*1e20*/  IMAD R7, R7, UR18, R6 ;  /* 0x0000001207077c24 */ /* 0x000fe2000f8e0206 */
[----:B------:R-:W-:-:S04]  /*1e30*/  ISETP.GE.U32.AND P0, PT, R4, UR42, PT ;  /* 0x0000002a04007c0c */ /* 0x000fc8000bf06070 */
[----:B------:R-:W-:-:S04]  /*1e40*/  IADD3 R13, PT, PT, R5, R7, RZ ;  /* 0x00000007050d7210 */ /* 0x000fc80007ffe0ff */
[----:B------:R-:W-:-:S13]  /*1e50*/  ISETP.GE.AND.EX P0, PT, R13, UR29, PT, P0 ;  /* 0x0000001d0d007c0c */ /* 0x000fda000bf06300 */
[----:B------:R-:W-:Y:S05]  /*1e60*/  @P0 BRA `(.L_x_31) ;  /* 0x0000000000440947 */ /* 0x000fea0003800000 */
[----:B------:R-:W0:Y:S01]  /*1e70*/  LDCU.64 UR10, c[0x0][0x388] ;  /* 0x00007100ff0a77ac */ /* 0x000e220008000a00 */
[----:B------:R-:W-:Y:S01]  /*1e80*/  IADD3 R21, P0, PT, R21, R2, RZ ;  /* 0x0000000215157210 */ /* 0x000fe20007f1e0ff */
[----:B------:R-:W-:Y:S02]  /*1e90*/  IMAD.U32 R6, RZ, RZ, UR8 ;  /* 0x00000008ff067e24 */ /* 0x000fe4000f8e00ff */
[----:B------:R-:W-:Y:S02]  /*1ea0*/  IMAD.U32 R7, RZ, RZ, UR9 ;  /* 0x00000009ff077e24 */ /* 0x000fe4000f8e00ff */
[----:B------:R-:W-:-:S04]  /*1eb0*/  IMAD.X R16, R17, 0x1, R16, P0 ;  /* 0x0000000111107824 */ /* 0x000fc800000e0610 */
[----:B------:R-:W2:Y:S01]  /*1ec0*/  LDG.E.64 R6, desc[UR40][R6.64] ;  /* 0x0000002806067981 */ /* 0x000ea2000c1e1b00 */
[----:B0-----:R-:W-:-:S04]  /*1ed0*/  LEA R8, P0, R21, UR10, 0x3 ;  /* 0x0000000a15087c11 */ /* 0x001fc8000f8018ff */
[----:B------:R-:W-:Y:S01]  /*1ee0*/  LEA.HI.X R9, R21, UR11, R16, 0x3, P0 ;  /* 0x0000000b15097c11 */ /* 0x000fe200080f1c10 */
        /* <DEDUP_REMOVED lines=9> */
.L_x_31:
[----:B------:R-:W-:Y:S05]  /*1f80*/  BSYNC.RECONVERGENT B0 ;  /* 0x0000000000007941 */ /* 0x000fea0003800200 */
.L_x_24:
[----:B------:R-:W2:Y:S01]  /*1f90*/  LDCU.64 UR8, c[0x0][0x3a0] ;  /* 0x00007400ff0877ac */ /* 0x000ea20008000a00 */
[----:B------:R-:W-:-:S04]  /*1fa0*/  UIADD3 UR4, UP0, UPT, UR4, 0x1, URZ ;  /* 0x0000000104047890 */ /* 0x000fc8000ff1e0ff */
[----:B------:R-:W-:Y:S02]  /*1fb0*/  UIADD3.X UR5, UPT, UPT, URZ, UR5, URZ, UP0, !UPT ;  /* 0x00000005ff057290 */ /* 0x000fe400087fe4ff */
[----:B--2---:R-:W-:-:S04]  /*1fc0*/  UISETP.NE.U32.AND UP0, UPT, UR4, UR8, UPT ;  /* 0x000000080400728c */ /* 0x004fc8000bf05070 */
[----:B------:R-:W-:-:S09]  /*1fd0*/  UISETP.NE.AND.EX UP0, UPT, UR5, UR9, UPT, UP0 ;  /* 0x000000090500728c */ /* 0x000fd2000bf05300 */
[----:B------:R-:W-:Y:S05]  /*1fe0*/  BRA.U UP0, `(.L_x_32) ;  /* 0xffffffe100887547 */ /* 0x000fea000b83ffff */
[----:B------:R-:W-:Y:S05]  /*1ff0*/  EXIT ;  /* 0x000000000000794d */ /* 0x000fea0003800000 */
.L_x_33:
        /* <DEDUP_REMOVED lines=16> */
.L_x_38:


//--------------------- .nv.shared.reserved.0     --------------------------
	.section	.nv.shared.reserved.0,"aw",@nobits
	.weak		__nv_reservedSMEM_offset_0_alias
	.size		__nv_reservedSMEM_offset_0_alias, 0, 64
	.other		__nv_reservedSMEM_offset_0_alias,@"STO_CUDA_RESERVED_SHARED STV_DEFAULT"
__nv_reservedSMEM_offset_0_alias:
	.zero		0
	.zero		64


//--------------------- .nv.constant0._Z18per_element_kernelPlS_S_ll --------------------------
	.section	.nv.constant0._Z18per_element_kernelPlS_S_ll,"a",@progbits
	.sectionflags	@""
	.align	4
.nv.constant0._Z18per_element_kernelPlS_S_ll:
	.zero		936


//--------------------- .nv.constant0._Z20per_column_AB_kernelPlS_S_ll --------------------------
	.section	.nv.constant0._Z20per_column_AB_kernelPlS_S_ll,"a",@progbits
	.sectionflags	@""
	.align	4
.nv.constant0._Z20per_column_AB_kernelPlS_S_ll:
	.zero		936


//--------------------- .nv.constant0._Z17per_row_AB_kernelPlS_S_ll --------------------------
	.section	.nv.constant0._Z17per_row_AB_kernelPlS_S_ll,"a",@progbits
	.sectionflags	@""
	.align	4
.nv.constant0._Z17per_row_AB_kernelPlS_S_ll:
	.zero		936


//--------------------- SYMBOLS --------------------------

	.type		.nv.reservedSmem.offset0,@object
	.size		.nv.reservedSmem.offset0,0x4
